//
// Generated by NVIDIA NVVM Compiler
//
// Compiler Build ID: CL-36424714
// Cuda compilation tools, release 13.0, V13.0.88
// Based on NVVM 20.0.0
//

.version 9.0
.target sm_100
.address_size 64

	// .globl	_Z12naive_matmulPKdS0_Pdi
// _ZZ16cacheTile_matmulPKdS0_PdE3s_a has been demoted
// _ZZ16cacheTile_matmulPKdS0_PdE3s_b has been demoted

.visible .entry _Z12naive_matmulPKdS0_Pdi(
	.param .u64 .ptr .align 1 _Z12naive_matmulPKdS0_Pdi_param_0,
	.param .u64 .ptr .align 1 _Z12naive_matmulPKdS0_Pdi_param_1,
	.param .u64 .ptr .align 1 _Z12naive_matmulPKdS0_Pdi_param_2,
	.param .u32 _Z12naive_matmulPKdS0_Pdi_param_3
)
{
	.reg .pred 	%p<10>;
	.reg .b32 	%r<40>;
	.reg .b64 	%rd<66>;
	.reg .b64 	%fd<56>;

	ld.param.u64 	%rd13, [_Z12naive_matmulPKdS0_Pdi_param_0];
	ld.param.u64 	%rd14, [_Z12naive_matmulPKdS0_Pdi_param_1];
	ld.param.u64 	%rd15, [_Z12naive_matmulPKdS0_Pdi_param_2];
	ld.param.u32 	%r16, [_Z12naive_matmulPKdS0_Pdi_param_3];
	cvta.to.global.u64 	%rd1, %rd14;
	cvta.to.global.u64 	%rd2, %rd13;
	cvta.to.global.u64 	%rd16, %rd15;
	mov.u32 	%r17, %ctaid.y;
	mov.u32 	%r18, %ntid.y;
	mov.u32 	%r19, %tid.y;
	mad.lo.s32 	%r20, %r17, %r18, %r19;
	mov.u32 	%r21, %ctaid.x;
	mov.u32 	%r22, %ntid.x;
	mov.u32 	%r23, %tid.x;
	mad.lo.s32 	%r1, %r21, %r22, %r23;
	mul.lo.s32 	%r2, %r16, %r20;
	add.s32 	%r24, %r2, %r1;
	mul.wide.s32 	%rd17, %r24, 8;
	add.s64 	%rd3, %rd16, %rd17;
	mov.b64 	%rd18, 0;
	st.global.u64 	[%rd3], %rd18;
	setp.lt.s32 	%p1, %r16, 1;
	@%p1 bra 	$L__BB0_12;
	and.b32  	%r3, %r16, 7;
	setp.lt.u32 	%p2, %r16, 8;
	mov.b32 	%r38, 0;
	mov.f64 	%fd53, 0d0000000000000000;
	@%p2 bra 	$L__BB0_4;
	and.b32  	%r38, %r16, 2147483640;
	neg.s32 	%r36, %r38;
	mul.wide.u32 	%rd19, %r16, 16;
	add.s64 	%rd4, %rd1, %rd19;
	mul.wide.u32 	%rd20, %r16, 24;
	add.s64 	%rd5, %rd1, %rd20;
	mul.wide.u32 	%rd21, %r16, 32;
	add.s64 	%rd6, %rd1, %rd21;
	mul.wide.u32 	%rd22, %r16, 40;
	add.s64 	%rd7, %rd1, %rd22;
	mul.wide.u32 	%rd23, %r16, 48;
	add.s64 	%rd8, %rd1, %rd23;
	mul.wide.u32 	%rd24, %r16, 56;
	add.s64 	%rd9, %rd1, %rd24;
	mul.wide.u32 	%rd25, %r2, 8;
	add.s64 	%rd26, %rd25, %rd2;
	add.s64 	%rd65, %rd26, 32;
	mov.f64 	%fd53, 0d0000000000000000;
	shl.b32 	%r27, %r16, 3;
	mov.u32 	%r35, %r1;
$L__BB0_3:
	.pragma "nounroll";
	mul.wide.s32 	%rd27, %r35, 8;
	mul.wide.u32 	%rd28, %r16, 8;
	add.s64 	%rd29, %rd1, %rd27;
	add.s64 	%rd30, %rd29, %rd28;
	add.s64 	%rd31, %rd4, %rd27;
	add.s64 	%rd32, %rd5, %rd27;
	add.s64 	%rd33, %rd6, %rd27;
	add.s64 	%rd34, %rd7, %rd27;
	add.s64 	%rd35, %rd8, %rd27;
	add.s64 	%rd36, %rd9, %rd27;
	ld.global.f64 	%fd10, [%rd65+-32];
	ld.global.f64 	%fd11, [%rd29];
	fma.rn.f64 	%fd12, %fd10, %fd11, %fd53;
	st.global.f64 	[%rd3], %fd12;
	ld.global.f64 	%fd13, [%rd65+-24];
	ld.global.f64 	%fd14, [%rd30];
	fma.rn.f64 	%fd15, %fd13, %fd14, %fd12;
	st.global.f64 	[%rd3], %fd15;
	ld.global.f64 	%fd16, [%rd65+-16];
	ld.global.f64 	%fd17, [%rd31];
	fma.rn.f64 	%fd18, %fd16, %fd17, %fd15;
	st.global.f64 	[%rd3], %fd18;
	ld.global.f64 	%fd19, [%rd65+-8];
	ld.global.f64 	%fd20, [%rd32];
	fma.rn.f64 	%fd21, %fd19, %fd20, %fd18;
	st.global.f64 	[%rd3], %fd21;
	ld.global.f64 	%fd22, [%rd65];
	ld.global.f64 	%fd23, [%rd33];
	fma.rn.f64 	%fd24, %fd22, %fd23, %fd21;
	st.global.f64 	[%rd3], %fd24;
	ld.global.f64 	%fd25, [%rd65+8];
	ld.global.f64 	%fd26, [%rd34];
	fma.rn.f64 	%fd27, %fd25, %fd26, %fd24;
	st.global.f64 	[%rd3], %fd27;
	ld.global.f64 	%fd28, [%rd65+16];
	ld.global.f64 	%fd29, [%rd35];
	fma.rn.f64 	%fd30, %fd28, %fd29, %fd27;
	st.global.f64 	[%rd3], %fd30;
	ld.global.f64 	%fd31, [%rd65+24];
	ld.global.f64 	%fd32, [%rd36];
	fma.rn.f64 	%fd53, %fd31, %fd32, %fd30;
	st.global.f64 	[%rd3], %fd53;
	add.s32 	%r36, %r36, 8;
	add.s32 	%r35, %r35, %r27;
	add.s64 	%rd65, %rd65, 64;
	setp.ne.s32 	%p3, %r36, 0;
	@%p3 bra 	$L__BB0_3;
$L__BB0_4:
	setp.eq.s32 	%p4, %r3, 0;
	@%p4 bra 	$L__BB0_12;
	and.b32  	%r11, %r16, 3;
	setp.lt.u32 	%p5, %r3, 4;
	@%p5 bra 	$L__BB0_7;
	add.s32 	%r28, %r38, %r2;
	mul.wide.u32 	%rd37, %r28, 8;
	add.s64 	%rd38, %rd2, %rd37;
	ld.global.f64 	%fd33, [%rd38];
	mad.lo.s32 	%r29, %r38, %r16, %r1;
	mul.wide.s32 	%rd39, %r29, 8;
	add.s64 	%rd40, %rd1, %rd39;
	ld.global.f64 	%fd34, [%rd40];
	fma.rn.f64 	%fd35, %fd33, %fd34, %fd53;
	st.global.f64 	[%rd3], %fd35;
	cvt.u64.u32 	%rd41, %r2;
	cvt.u64.u32 	%rd42, %r38;
	add.s64 	%rd43, %rd42, %rd41;
	shl.b64 	%rd44, %rd43, 3;
	add.s64 	%rd45, %rd2, %rd44;
	ld.global.f64 	%fd36, [%rd45+8];
	mul.wide.u32 	%rd46, %r16, 8;
	add.s64 	%rd47, %rd40, %rd46;
	ld.global.f64 	%fd37, [%rd47];
	fma.rn.f64 	%fd38, %fd36, %fd37, %fd35;
	st.global.f64 	[%rd3], %fd38;
	ld.global.f64 	%fd39, [%rd45+16];
	add.s64 	%rd48, %rd47, %rd46;
	ld.global.f64 	%fd40, [%rd48];
	fma.rn.f64 	%fd41, %fd39, %fd40, %fd38;
	st.global.f64 	[%rd3], %fd41;
	ld.global.f64 	%fd42, [%rd45+24];
	add.s64 	%rd49, %rd48, %rd46;
	ld.global.f64 	%fd43, [%rd49];
	fma.rn.f64 	%fd53, %fd42, %fd43, %fd41;
	st.global.f64 	[%rd3], %fd53;
	add.s32 	%r38, %r38, 4;
$L__BB0_7:
	setp.eq.s32 	%p6, %r11, 0;
	@%p6 bra 	$L__BB0_12;
	setp.eq.s32 	%p7, %r11, 1;
	@%p7 bra 	$L__BB0_10;
	add.s32 	%r30, %r38, %r2;
	mul.wide.u32 	%rd50, %r30, 8;
	add.s64 	%rd51, %rd2, %rd50;
	ld.global.f64 	%fd44, [%rd51];
	mad.lo.s32 	%r31, %r38, %r16, %r1;
	mul.wide.s32 	%rd52, %r31, 8;
	add.s64 	%rd53, %rd1, %rd52;
	ld.global.f64 	%fd45, [%rd53];
	fma.rn.f64 	%fd46, %fd44, %fd45, %fd53;
	st.global.f64 	[%rd3], %fd46;
	cvt.u64.u32 	%rd54, %r2;
	cvt.u64.u32 	%rd55, %r38;
	add.s64 	%rd56, %rd55, %rd54;
	shl.b64 	%rd57, %rd56, 3;
	add.s64 	%rd58, %rd2, %rd57;
	ld.global.f64 	%fd47, [%rd58+8];
	mul.wide.u32 	%rd59, %r16, 8;
	add.s64 	%rd60, %rd53, %rd59;
	ld.global.f64 	%fd48, [%rd60];
	fma.rn.f64 	%fd53, %fd47, %fd48, %fd46;
	st.global.f64 	[%rd3], %fd53;
	add.s32 	%r38, %r38, 2;
$L__BB0_10:
	and.b32  	%r32, %r16, 1;
	setp.eq.b32 	%p8, %r32, 1;
	not.pred 	%p9, %p8;
	@%p9 bra 	$L__BB0_12;
	add.s32 	%r33, %r38, %r2;
	mul.wide.u32 	%rd61, %r33, 8;
	add.s64 	%rd62, %rd2, %rd61;
	ld.global.f64 	%fd49, [%rd62];
	mad.lo.s32 	%r34, %r38, %r16, %r1;
	mul.wide.s32 	%rd63, %r34, 8;
	add.s64 	%rd64, %rd1, %rd63;
	ld.global.f64 	%fd50, [%rd64];
	fma.rn.f64 	%fd51, %fd49, %fd50, %fd53;
	st.global.f64 	[%rd3], %fd51;
$L__BB0_12:
	ret;

}
	// .globl	_Z16cacheTile_matmulPKdS0_Pd
.visible .entry _Z16cacheTile_matmulPKdS0_Pd(
	.param .u64 .ptr .align 1 _Z16cacheTile_matmulPKdS0_Pd_param_0,
	.param .u64 .ptr .align 1 _Z16cacheTile_matmulPKdS0_Pd_param_1,
	.param .u64 .ptr .align 1 _Z16cacheTile_matmulPKdS0_Pd_param_2
)
{
	.reg .pred 	%p<10>;
	.reg .b32 	%r<131>;
	.reg .b64 	%rd<13>;
	.reg .b64 	%fd<64>;
	// demoted variable
	.shared .align 8 .b8 _ZZ16cacheTile_matmulPKdS0_PdE3s_a[4096];
	// demoted variable
	.shared .align 8 .b8 _ZZ16cacheTile_matmulPKdS0_PdE3s_b[4096];
	ld.param.u64 	%rd4, [_Z16cacheTile_matmulPKdS0_Pd_param_0];
	ld.param.u64 	%rd5, [_Z16cacheTile_matmulPKdS0_Pd_param_1];
	ld.param.u64 	%rd3, [_Z16cacheTile_matmulPKdS0_Pd_param_2];
	cvta.to.global.u64 	%rd1, %rd5;
	cvta.to.global.u64 	%rd2, %rd4;
	mov.u32 	%r43, %ctaid.y;
	mov.u32 	%r44, %ntid.y;
	mov.u32 	%r1, %tid.y;
	mad.lo.s32 	%r45, %r43, %r44, %r1;
	mov.u32 	%r46, %ctaid.x;
	mov.u32 	%r2, %ntid.x;
	mul.lo.s32 	%r3, %r46, %r2;
	mov.u32 	%r4, %tid.x;
	shl.b32 	%r47, %r45, 9;
	add.s32 	%r5, %r47, %r4;
	mul.lo.s32 	%r6, %r1, %r2;
	add.s32 	%r48, %r6, %r4;
	shl.b32 	%r49, %r48, 3;
	mov.u32 	%r50, _ZZ16cacheTile_matmulPKdS0_PdE3s_a;
	add.s32 	%r7, %r50, %r49;
	mov.u32 	%r51, _ZZ16cacheTile_matmulPKdS0_PdE3s_b;
	add.s32 	%r8, %r51, %r49;
	and.b32  	%r9, %r2, 7;
	and.b32  	%r10, %r2, 2040;
	shl.b32 	%r52, %r4, 3;
	add.s32 	%r11, %r51, %r52;
	shl.b32 	%r12, %r2, 6;
	shl.b32 	%r53, %r6, 3;
	add.s32 	%r54, %r53, %r50;
	add.s32 	%r13, %r54, 32;
	shl.b32 	%r14, %r2, 3;
	mov.b32 	%r115, 0;
	mov.u32 	%r130, %r115;
$L__BB1_1:
	setp.lt.u32 	%p1, %r2, 8;
	add.s32 	%r57, %r5, %r115;
	mul.wide.u32 	%rd6, %r57, 8;
	add.s64 	%rd7, %rd2, %rd6;
	ld.global.f64 	%fd1, [%rd7];
	st.shared.f64 	[%r7], %fd1;
	add.s32 	%r58, %r1, %r115;
	shl.b32 	%r59, %r58, 9;
	add.s32 	%r60, %r3, %r4;
	add.s32 	%r61, %r59, %r60;
	mul.wide.u32 	%rd8, %r61, 8;
	add.s64 	%rd9, %rd1, %rd8;
	ld.global.f64 	%fd2, [%rd9];
	st.shared.f64 	[%r8], %fd2;
	bar.sync 	0;
	mov.b32 	%r125, 0;
	@%p1 bra 	$L__BB1_4;
	and.b32  	%r62, %r2, -8;
	neg.s32 	%r119, %r62;
	mov.u32 	%r117, %r13;
	mov.u32 	%r118, %r11;
$L__BB1_3:
	.pragma "nounroll";
	ld.shared.f64 	%fd3, [%r117+-32];
	ld.shared.f64 	%fd4, [%r118];
	cvt.rn.f64.s32 	%fd5, %r130;
	fma.rn.f64 	%fd6, %fd3, %fd4, %fd5;
	cvt.rzi.s32.f64 	%r63, %fd6;
	ld.shared.f64 	%fd7, [%r117+-24];
	add.s32 	%r64, %r118, %r14;
	ld.shared.f64 	%fd8, [%r64];
	cvt.rn.f64.s32 	%fd9, %r63;
	fma.rn.f64 	%fd10, %fd7, %fd8, %fd9;
	cvt.rzi.s32.f64 	%r65, %fd10;
	ld.shared.f64 	%fd11, [%r117+-16];
	add.s32 	%r66, %r64, %r14;
	ld.shared.f64 	%fd12, [%r66];
	cvt.rn.f64.s32 	%fd13, %r65;
	fma.rn.f64 	%fd14, %fd11, %fd12, %fd13;
	cvt.rzi.s32.f64 	%r67, %fd14;
	ld.shared.f64 	%fd15, [%r117+-8];
	add.s32 	%r68, %r66, %r14;
	ld.shared.f64 	%fd16, [%r68];
	cvt.rn.f64.s32 	%fd17, %r67;
	fma.rn.f64 	%fd18, %fd15, %fd16, %fd17;
	cvt.rzi.s32.f64 	%r69, %fd18;
	ld.shared.f64 	%fd19, [%r117];
	add.s32 	%r70, %r68, %r14;
	ld.shared.f64 	%fd20, [%r70];
	cvt.rn.f64.s32 	%fd21, %r69;
	fma.rn.f64 	%fd22, %fd19, %fd20, %fd21;
	cvt.rzi.s32.f64 	%r71, %fd22;
	ld.shared.f64 	%fd23, [%r117+8];
	add.s32 	%r72, %r70, %r14;
	ld.shared.f64 	%fd24, [%r72];
	cvt.rn.f64.s32 	%fd25, %r71;
	fma.rn.f64 	%fd26, %fd23, %fd24, %fd25;
	cvt.rzi.s32.f64 	%r73, %fd26;
	ld.shared.f64 	%fd27, [%r117+16];
	add.s32 	%r74, %r72, %r14;
	ld.shared.f64 	%fd28, [%r74];
	cvt.rn.f64.s32 	%fd29, %r73;
	fma.rn.f64 	%fd30, %fd27, %fd28, %fd29;
	cvt.rzi.s32.f64 	%r75, %fd30;
	ld.shared.f64 	%fd31, [%r117+24];
	add.s32 	%r76, %r74, %r14;
	ld.shared.f64 	%fd32, [%r76];
	cvt.rn.f64.s32 	%fd33, %r75;
	fma.rn.f64 	%fd34, %fd31, %fd32, %fd33;
	cvt.rzi.s32.f64 	%r130, %fd34;
	add.s32 	%r119, %r119, 8;
	add.s32 	%r118, %r118, %r12;
	add.s32 	%r117, %r117, 64;
	setp.ne.s32 	%p2, %r119, 0;
	mov.u32 	%r125, %r10;
	@%p2 bra 	$L__BB1_3;
$L__BB1_4:
	setp.eq.s32 	%p3, %r9, 0;
	@%p3 bra 	$L__BB1_12;
	add.s32 	%r78, %r9, -1;
	setp.lt.u32 	%p4, %r78, 3;
	@%p4 bra 	$L__BB1_7;
	add.s32 	%r79, %r125, %r6;
	shl.b32 	%r80, %r79, 3;
	mov.u32 	%r81, _ZZ16cacheTile_matmulPKdS0_PdE3s_a;
	add.s32 	%r82, %r81, %r80;
	ld.shared.f64 	%fd35, [%r82];
	mad.lo.s32 	%r83, %r125, %r2, %r4;
	shl.b32 	%r84, %r83, 3;
	mov.u32 	%r85, _ZZ16cacheTile_matmulPKdS0_PdE3s_b;
	add.s32 	%r86, %r85, %r84;
	ld.shared.f64 	%fd36, [%r86];
	cvt.rn.f64.s32 	%fd37, %r130;
	fma.rn.f64 	%fd38, %fd35, %fd36, %fd37;
	cvt.rzi.s32.f64 	%r87, %fd38;
	ld.shared.f64 	%fd39, [%r82+8];
	add.s32 	%r88, %r86, %r14;
	ld.shared.f64 	%fd40, [%r88];
	cvt.rn.f64.s32 	%fd41, %r87;
	fma.rn.f64 	%fd42, %fd39, %fd40, %fd41;
	cvt.rzi.s32.f64 	%r89, %fd42;
	ld.shared.f64 	%fd43, [%r82+16];
	add.s32 	%r90, %r88, %r14;
	ld.shared.f64 	%fd44, [%r90];
	cvt.rn.f64.s32 	%fd45, %r89;
	fma.rn.f64 	%fd46, %fd43, %fd44, %fd45;
	cvt.rzi.s32.f64 	%r91, %fd46;
	ld.shared.f64 	%fd47, [%r82+24];
	add.s32 	%r92, %r90, %r14;
	ld.shared.f64 	%fd48, [%r92];
	cvt.rn.f64.s32 	%fd49, %r91;
	fma.rn.f64 	%fd50, %fd47, %fd48, %fd49;
	cvt.rzi.s32.f64 	%r130, %fd50;
	add.s32 	%r125, %r125, 4;
$L__BB1_7:
	and.b32  	%r94, %r2, 3;
	setp.eq.s32 	%p5, %r94, 0;
	@%p5 bra 	$L__BB1_12;
	setp.eq.s32 	%p6, %r94, 1;
	@%p6 bra 	$L__BB1_10;
	add.s32 	%r95, %r125, %r6;
	shl.b32 	%r96, %r95, 3;
	mov.u32 	%r97, _ZZ16cacheTile_matmulPKdS0_PdE3s_a;
	add.s32 	%r98, %r97, %r96;
	ld.shared.f64 	%fd51, [%r98];
	mad.lo.s32 	%r99, %r125, %r2, %r4;
	shl.b32 	%r100, %r99, 3;
	mov.u32 	%r101, _ZZ16cacheTile_matmulPKdS0_PdE3s_b;
	add.s32 	%r102, %r101, %r100;
	ld.shared.f64 	%fd52, [%r102];
	cvt.rn.f64.s32 	%fd53, %r130;
	fma.rn.f64 	%fd54, %fd51, %fd52, %fd53;
	cvt.rzi.s32.f64 	%r103, %fd54;
	ld.shared.f64 	%fd55, [%r98+8];
	add.s32 	%r104, %r102, %r14;
	ld.shared.f64 	%fd56, [%r104];
	cvt.rn.f64.s32 	%fd57, %r103;
	fma.rn.f64 	%fd58, %fd55, %fd56, %fd57;
	cvt.rzi.s32.f64 	%r130, %fd58;
	add.s32 	%r125, %r125, 2;
$L__BB1_10:
	and.b32  	%r105, %r2, 1;
	setp.eq.b32 	%p7, %r105, 1;
	not.pred 	%p8, %p7;
	@%p8 bra 	$L__BB1_12;
	add.s32 	%r106, %r125, %r6;
	shl.b32 	%r107, %r106, 3;
	mov.u32 	%r108, _ZZ16cacheTile_matmulPKdS0_PdE3s_a;
	add.s32 	%r109, %r108, %r107;
	ld.shared.f64 	%fd59, [%r109];
	mad.lo.s32 	%r110, %r125, %r2, %r4;
	shl.b32 	%r111, %r110, 3;
	mov.u32 	%r112, _ZZ16cacheTile_matmulPKdS0_PdE3s_b;
	add.s32 	%r113, %r112, %r111;
	ld.shared.f64 	%fd60, [%r113];
	cvt.rn.f64.s32 	%fd61, %r130;
	fma.rn.f64 	%fd62, %fd59, %fd60, %fd61;
	cvt.rzi.s32.f64 	%r130, %fd62;
$L__BB1_12:
	bar.sync 	0;
	add.s32 	%r115, %r115, %r2;
	setp.lt.u32 	%p9, %r115, 512;
	@%p9 bra 	$L__BB1_1;
	cvta.to.global.u64 	%rd10, %rd3;
	cvt.rn.f64.s32 	%fd63, %r130;
	add.s32 	%r114, %r5, %r3;
	mul.wide.s32 	%rd11, %r114, 8;
	add.s64 	%rd12, %rd10, %rd11;
	st.global.f64 	[%rd12], %fd63;
	ret;

}


// ===== COMPILED SASS (sm_100) =====

	.target	sm_100

	.elftype	@"ET_EXEC"


//--------------------- .note.nv.tkinfo           --------------------------
	.section	.note.nv.tkinfo,"",@"SHT_NOTE"
	.sectionflags	@"SHF_NOTE_NV_TKINFO"
	.tkinfo
        /*0018*/ 	.word	0x00000002
        /*0030*/ 	.string	""
        /*0030*/ 	.string	"ptxas"
        /*0030*/ 	.string	"Cuda compilation tools, release 13.0, V13.0.88"
        /*0030*/ 	.string	"Build cuda_13.0.r13.0/compiler.36424714_0"
        /*0030*/ 	.string	"-arch sm_100 -m 64 "



//--------------------- .note.nv.cuinfo           --------------------------
	.section	.note.nv.cuinfo,"",@"SHT_NOTE"
	.sectionflags	@"SHF_NOTE_NV_CUINFO"
        /*0018*/ 	.short	0x0002
        /*001a*/ 	.short	0x0064
        /*001c*/ 	.short	0x0082
	.zero		2


//--------------------- .nv.info                  --------------------------
	.section	.nv.info,"",@"SHT_CUDA_INFO"
	.align	4


	//----- nvinfo : EIATTR_REGCOUNT
	.align		4
        /*0000*/ 	.byte	0x04, 0x2f
        /*0002*/ 	.short	(.L_1 - .L_0)
	.align		4
.L_0:
        /*0004*/ 	.word	index@(_Z12naive_matmulPKdS0_Pdi)
        /*0008*/ 	.word	0x00000018


	//----- nvinfo : EIATTR_FRAME_SIZE
	.align		4
.L_1:
        /*000c*/ 	.byte	0x04, 0x11
        /*000e*/ 	.short	(.L_3 - .L_2)
	.align		4
.L_2:
        /*0010*/ 	.word	index@(_Z12naive_matmulPKdS0_Pdi)
        /*0014*/ 	.word	0x00000000


	//----- nvinfo : EIATTR_REGCOUNT
	.align		4
.L_3:
        /*0018*/ 	.byte	0x04, 0x2f
        /*001a*/ 	.short	(.L_5 - .L_4)
	.align		4
.L_4:
        /*001c*/ 	.word	index@(_Z16cacheTile_matmulPKdS0_Pd)
        /*0020*/ 	.word	0x00000020


	//----- nvinfo : EIATTR_FRAME_SIZE
	.align		4
.L_5:
        /*0024*/ 	.byte	0x04, 0x11
        /*0026*/ 	.short	(.L_7 - .L_6)
	.align		4
.L_6:
        /*0028*/ 	.word	index@(_Z16cacheTile_matmulPKdS0_Pd)
        /*002c*/ 	.word	0x00000000


	//----- nvinfo : EIATTR_MIN_STACK_SIZE
	.align		4
.L_7:
        /*0030*/ 	.byte	0x04, 0x12
        /*0032*/ 	.short	(.L_9 - .L_8)
	.align		4
.L_8:
        /*0034*/ 	.word	index@(_Z16cacheTile_matmulPKdS0_Pd)
        /*0038*/ 	.word	0x00000000


	//----- nvinfo : EIATTR_MIN_STACK_SIZE
	.align		4
.L_9:
        /*003c*/ 	.byte	0x04, 0x12
        /*003e*/ 	.short	(.L_11 - .L_10)
	.align		4
.L_10:
        /*0040*/ 	.word	index@(_Z12naive_matmulPKdS0_Pdi)
        /*0044*/ 	.word	0x00000000
.L_11:


//--------------------- .nv.compat                --------------------------
	.section	.nv.compat,"",@"SHT_CUDA_COMPAT_INFO"
	.align	4
        /*0000*/ 	.byte	0x02, 0x09, 0x00, 0x00, 0x02, 0x02, 0x01, 0x00, 0x02, 0x05, 0x05, 0x00, 0x03, 0x07, 0x01, 0x01
        /*0010*/ 	.byte	0x02, 0x03, 0x00, 0x00, 0x02, 0x06, 0x01, 0x00, 0x04, 0x0b, 0x08, 0x00, 0x01, 0x00, 0x00, 0x00
        /*0020*/ 	.byte	0x00, 0x00, 0x00, 0x00


//--------------------- .nv.info._Z16cacheTile_matmulPKdS0_Pd --------------------------
	.section	.nv.info._Z16cacheTile_matmulPKdS0_Pd,"",@"SHT_CUDA_INFO"
	.sectionflags	@""
	.align	4


	//----- nvinfo : EIATTR_CUDA_API_VERSION
	.align		4
        /*0000*/ 	.byte	0x04, 0x37
        /*0002*/ 	.short	(.L_13 - .L_12)
.L_12:
        /*0004*/ 	.word	0x00000082


	//----- nvinfo : EIATTR_KPARAM_INFO
	.align		4
.L_13:
        /*0008*/ 	.byte	0x04, 0x17
        /*000a*/ 	.short	(.L_15 - .L_14)
.L_14:
        /*000c*/ 	.word	0x00000000
        /*0010*/ 	.short	0x0002
        /*0012*/ 	.short	0x0010
        /*0014*/ 	.byte	0x00, 0xf5, 0x21, 0x00


	//----- nvinfo : EIATTR_KPARAM_INFO
	.align		4
.L_15:
        /*0018*/ 	.byte	0x04, 0x17
        /*001a*/ 	.short	(.L_17 - .L_16)
.L_16:
        /*001c*/ 	.word	0x00000000
        /*0020*/ 	.short	0x0001
        /*0022*/ 	.short	0x0008
        /*0024*/ 	.byte	0x00, 0xf5, 0x21, 0x00


	//----- nvinfo : EIATTR_KPARAM_INFO
	.align		4
.L_17:
        /*0028*/ 	.byte	0x04, 0x17
        /*002a*/ 	.short	(.L_19 - .L_18)
.L_18:
        /*002c*/ 	.word	0x00000000
        /*0030*/ 	.short	0x0000
        /*0032*/ 	.short	0x0000
        /*0034*/ 	.byte	0x00, 0xf5, 0x21, 0x00


	//----- nvinfo : EIATTR_SPARSE_MMA_MASK
	.align		4
.L_19:
        /*0038*/ 	.byte	0x03, 0x50
        /*003a*/ 	.short	0x0000


	//----- nvinfo : EIATTR_MAXREG_COUNT
	.align		4
        /*003c*/ 	.byte	0x03, 0x1b
        /*003e*/ 	.short	0x00ff


	//----- nvinfo : EIATTR_NUM_BARRIERS
	.align		4
        /*0040*/ 	.byte	0x02, 0x4c
        /*0042*/ 	.byte	0x01
	.zero		1


	//----- nvinfo : EIATTR_MERCURY_ISA_VERSION
	.align		4
        /*0044*/ 	.byte	0x03, 0x5f
        /*0046*/ 	.short	0x0101


	//----- nvinfo : EIATTR_VRC_CTA_INIT_COUNT
	.align		4
        /*0048*/ 	.byte	0x02, 0x4a
	.zero		1
	.zero		1


	//----- nvinfo : EIATTR_EXIT_INSTR_OFFSETS
	.align		4
        /*004c*/ 	.byte	0x04, 0x1c
        /*004e*/ 	.short	(.L_21 - .L_20)


	//   ....[0]....
.L_20:
        /*0050*/ 	.word	0x00000bd0


	//----- nvinfo : EIATTR_CBANK_PARAM_SIZE
	.align		4
.L_21:
        /*0054*/ 	.byte	0x03, 0x19
        /*0056*/ 	.short	0x0018


	//----- nvinfo : EIATTR_PARAM_CBANK
	.align		4
        /*0058*/ 	.byte	0x04, 0x0a
        /*005a*/ 	.short	(.L_23 - .L_22)
	.align		4
.L_22:
        /*005c*/ 	.word	index@(.nv.constant0._Z16cacheTile_matmulPKdS0_Pd)
        /*0060*/ 	.short	0x0380
        /*0062*/ 	.short	0x0018


	//----- nvinfo : EIATTR_SW_WAR
	.align		4
.L_23:
        /*0064*/ 	.byte	0x04, 0x36
        /*0066*/ 	.short	(.L_25 - .L_24)
.L_24:
        /*0068*/ 	.word	0x00000008
.L_25:


//--------------------- .nv.info._Z12naive_matmulPKdS0_Pdi --------------------------
	.section	.nv.info._Z12naive_matmulPKdS0_Pdi,"",@"SHT_CUDA_INFO"
	.sectionflags	@""
	.align	4


	//----- nvinfo : EIATTR_CUDA_API_VERSION
	.align		4
        /*0000*/ 	.byte	0x04, 0x37
        /*0002*/ 	.short	(.L_27 - .L_26)
.L_26:
        /*0004*/ 	.word	0x00000082


	//----- nvinfo : EIATTR_KPARAM_INFO
	.align		4
.L_27:
        /*0008*/ 	.byte	0x04, 0x17
        /*000a*/ 	.short	(.L_29 - .L_28)
.L_28:
        /*000c*/ 	.word	0x00000000
        /*0010*/ 	.short	0x0003
        /*0012*/ 	.short	0x0018
        /*0014*/ 	.byte	0x00, 0xf0, 0x11, 0x00


	//----- nvinfo : EIATTR_KPARAM_INFO
	.align		4
.L_29:
        /*0018*/ 	.byte	0x04, 0x17
        /*001a*/ 	.short	(.L_31 - .L_30)
.L_30:
        /*001c*/ 	.word	0x00000000
        /*0020*/ 	.short	0x0002
        /*0022*/ 	.short	0x0010
        /*0024*/ 	.byte	0x00, 0xf5, 0x21, 0x00


	//----- nvinfo : EIATTR_KPARAM_INFO
	.align		4
.L_31:
        /*0028*/ 	.byte	0x04, 0x17
        /*002a*/ 	.short	(.L_33 - .L_32)
.L_32:
        /*002c*/ 	.word	0x00000000
        /*0030*/ 	.short	0x0001
        /*0032*/ 	.short	0x0008
        /*0034*/ 	.byte	0x00, 0xf5, 0x21, 0x00


	//----- nvinfo : EIATTR_KPARAM_INFO
	.align		4
.L_33:
        /*0038*/ 	.byte	0x04, 0x17
        /*003a*/ 	.short	(.L_35 - .L_34)
.L_34:
        /*003c*/ 	.word	0x00000000
        /*0040*/ 	.short	0x0000
        /*0042*/ 	.short	0x0000
        /*0044*/ 	.byte	0x00, 0xf5, 0x21, 0x00


	//----- nvinfo : EIATTR_SPARSE_MMA_MASK
	.align		4
.L_35:
        /*0048*/ 	.byte	0x03, 0x50
        /*004a*/ 	.short	0x0000


	//----- nvinfo : EIATTR_MAXREG_COUNT
	.align		4
        /*004c*/ 	.byte	0x03, 0x1b
        /*004e*/ 	.short	0x00ff


	//----- nvinfo : EIATTR_MERCURY_ISA_VERSION
	.align		4
        /*0050*/ 	.byte	0x03, 0x5f
        /*0052*/ 	.short	0x0101


	//----- nvinfo : EIATTR_VRC_CTA_INIT_COUNT
	.align		4
        /*0054*/ 	.byte	0x02, 0x4a
	.zero		1
	.zero		1


	//----- nvinfo : EIATTR_EXIT_INSTR_OFFSETS
	.align		4
        /*0058*/ 	.byte	0x04, 0x1c
        /*005a*/ 	.short	(.L_37 - .L_36)


	//   ....[0]....
.L_36:
        /*005c*/ 	.word	0x00000120


	//   ....[1]....
        /*0060*/ 	.word	0x00000610


	//   ....[2]....
        /*0064*/ 	.word	0x00000890


	//   ....[3]....
        /*0068*/ 	.word	0x00000a60


	//   ....[4]....
        /*006c*/ 	.word	0x00000b20


	//----- nvinfo : EIATTR_CBANK_PARAM_SIZE
	.align		4
.L_37:
        /*0070*/ 	.byte	0x03, 0x19
        /*0072*/ 	.short	0x001c


	//----- nvinfo : EIATTR_PARAM_CBANK
	.align		4
        /*0074*/ 	.byte	0x04, 0x0a
        /*0076*/ 	.short	(.L_39 - .L_38)
	.align		4
.L_38:
        /*0078*/ 	.word	index@(.nv.constant0._Z12naive_matmulPKdS0_Pdi)
        /*007c*/ 	.short	0x0380
        /*007e*/ 	.short	0x001c


	//----- nvinfo : EIATTR_SW_WAR
	.align		4
.L_39:
        /*0080*/ 	.byte	0x04, 0x36
        /*0082*/ 	.short	(.L_41 - .L_40)
.L_40:
        /*0084*/ 	.word	0x00000008
.L_41:


//--------------------- .nv.callgraph             --------------------------
	.section	.nv.callgraph,"",@"SHT_CUDA_CALLGRAPH"
	.align	4
	.sectionentsize	8
	.align		4
        /*0000*/ 	.word	0x00000000
	.align		4
        /*0004*/ 	.word	0xffffffff
	.align		4
        /*0008*/ 	.word	0x00000000
	.align		4
        /*000c*/ 	.word	0xfffffffe
	.align		4
        /*0010*/ 	.word	0x00000000
	.align		4
        /*0014*/ 	.word	0xfffffffd
	.align		4
        /*0018*/ 	.word	0x00000000
	.align		4
        /*001c*/ 	.word	0xfffffffc


//--------------------- .text._Z16cacheTile_matmulPKdS0_Pd --------------------------
	.section	.text._Z16cacheTile_matmulPKdS0_Pd,"ax",@progbits
	.align	128
        .global         _Z16cacheTile_matmulPKdS0_Pd
        .type           _Z16cacheTile_matmulPKdS0_Pd,@function
        .size           _Z16cacheTile_matmulPKdS0_Pd,(.L_x_12 - _Z16cacheTile_matmulPKdS0_Pd)
        .other          _Z16cacheTile_matmulPKdS0_Pd,@"STO_CUDA_ENTRY STV_DEFAULT"
_Z16cacheTile_matmulPKdS0_Pd:
.text._Z16cacheTile_matmulPKdS0_Pd:
[----:B------:R-:W-:Y:S01]  /*0000*/  LDC R1, c[0x0][0x37c] ;  /* 0x0000df00ff017b82 */ /* 0x000fe20000000800 */
[----:B------:R-:W0:Y:S07]  /*0010*/  S2R R0, SR_TID.Y ;  /* 0x0000000000007919 */ /* 0x000e2e0000002200 */
[----:B------:R-:W1:Y:S01]  /*0020*/  LDC R7, c[0x0][0x364] ;  /* 0x0000d900ff077b82 */ /* 0x000e620000000800 */
[----:B------:R-:W-:Y:S01]  /*0030*/  UMOV UR4, 0x400 ;  /* 0x0000040000047882 */ /* 0x000fe20000000000 */
[----:B------:R-:W-:Y:S01]  /*0040*/  IMAD.MOV.U32 R4, RZ, RZ, RZ ;  /* 0x000000ffff047224 */ /* 0x000fe200078e00ff */
[----:B------:R-:W2:Y:S01]  /*0050*/  S2R R2, SR_TID.X ;  /* 0x0000000000027919 */ /* 0x000ea20000002100 */
[----:B------:R-:W-:Y:S01]  /*0060*/  UIADD3 UR5, UPT, UPT, UR4, 0x1000, URZ ;  /* 0x0000100004057890 */ /* 0x000fe2000fffe0ff */
[----:B------:R-:W-:Y:S01]  /*0070*/  IMAD.MOV.U32 R26, RZ, RZ, RZ ;  /* 0x000000ffff1a7224 */ /* 0x000fe200078e00ff */
[----:B------:R-:W3:Y:S02]  /*0080*/  LDCU.64 UR8, c[0x0][0x358] ;  /* 0x00006b00ff0877ac */ /* 0x000ee40008000a00 */
[----:B------:R-:W4:Y:S08]  /*0090*/  S2UR UR6, SR_CgaCtaId ;  /* 0x00000000000679c3 */ /* 0x000f300000008800 */
[----:B------:R-:W0:Y:S08]  /*00a0*/  LDC R3, c[0x0][0x360] ;  /* 0x0000d800ff037b82 */ /* 0x000e300000000800 */
[----:B------:R-:W1:Y:S08]  /*00b0*/  S2UR UR7, SR_CTAID.Y ;  /* 0x00000000000779c3 */ /* 0x000e700000002600 */
[----:B------:R-:W5:Y:S01]  /*00c0*/  S2UR UR10, SR_CTAID.X ;  /* 0x00000000000a79c3 */ /* 0x000f620000002500 */
[----:B----4-:R-:W-:-:S02]  /*00d0*/  ULEA UR4, UR6, UR4, 0x18 ;  /* 0x0000000406047291 */ /* 0x010fc4000f8ec0ff */
[----:B------:R-:W-:Y:S01]  /*00e0*/  ULEA UR5, UR6, UR5, 0x18 ;  /* 0x0000000506057291 */ /* 0x000fe2000f8ec0ff */
[----:B0-----:R-:W-:Y:S01]  /*00f0*/  IMAD R6, R0, R3, RZ ;  /* 0x0000000300067224 */ /* 0x001fe200078e02ff */
[C---:B------:R-:W-:Y:S02]  /*0100*/  LOP3.LUT R9, R3.reuse, 0x7, RZ, 0xc0, !PT ;  /* 0x0000000703097812 */ /* 0x040fe400078ec0ff */
[----:B------:R-:W-:Y:S01]  /*0110*/  LOP3.LUT R20, R3, 0x7f8, RZ, 0xc0, !PT ;  /* 0x000007f803147812 */ /* 0x000fe200078ec0ff */
[C---:B--2---:R-:W-:Y:S01]  /*0120*/  IMAD.IADD R23, R6.reuse, 0x1, R2 ;  /* 0x0000000106177824 */ /* 0x044fe200078e0202 */
[----:B------:R-:W-:Y:S02]  /*0130*/  LEA R24, R6, UR4, 0x3 ;  /* 0x0000000406187c11 */ /* 0x000fe4000f8e18ff */
[----:B------:R-:W-:Y:S01]  /*0140*/  LEA R21, R2, UR5, 0x3 ;  /* 0x0000000502157c11 */ /* 0x000fe2000f8e18ff */
[----:B-1----:R-:W-:Y:S01]  /*0150*/  IMAD R7, R7, UR7, R0 ;  /* 0x0000000707077c24 */ /* 0x002fe2000f8e0200 */
[C---:B------:R-:W-:Y:S01]  /*0160*/  LEA R22, R23.reuse, UR4, 0x3 ;  /* 0x0000000417167c11 */ /* 0x040fe2000f8e18ff */
[----:B------:R-:W-:Y:S01]  /*0170*/  VIADD R24, R24, 0x20 ;  /* 0x0000002018187836 */ /* 0x000fe20000000000 */
[----:B------:R-:W-:-:S02]  /*0180*/  LEA R23, R23, UR5, 0x3 ;  /* 0x0000000517177c11 */ /* 0x000fc4000f8e18ff */
[----:B------:R-:W-:Y:S01]  /*0190*/  LEA R7, R7, R2, 0x9 ;  /* 0x0000000207077211 */ /* 0x000fe200078e48ff */
[----:B---3-5:R-:W-:-:S07]  /*01a0*/  IMAD R8, R3, UR10, RZ ;  /* 0x0000000a03087c24 */ /* 0x028fce000f8e02ff */
.L_x_5:
[----:B0-----:R-:W0:Y:S01]  /*01b0*/  LDC.64 R12, c[0x0][0x380] ;  /* 0x0000e000ff0c7b82 */ /* 0x001e220000000a00 */
[----:B------:R-:W-:Y:S01]  /*01c0*/  IMAD.IADD R15, R8, 0x1, R2 ;  /* 0x00000001080f7824 */ /* 0x000fe200078e0202 */
[----:B------:R-:W-:Y:S01]  /*01d0*/  IADD3 R14, PT, PT, R0, R4, RZ ;  /* 0x00000004000e7210 */ /* 0x000fe20007ffe0ff */
[----:B------:R-:W-:-:S03]  /*01e0*/  IMAD.IADD R5, R7, 0x1, R4 ;  /* 0x0000000107057824 */ /* 0x000fc600078e0204 */
[----:B------:R-:W-:Y:S02]  /*01f0*/  LEA R15, R14, R15, 0x9 ;  /* 0x0000000f0e0f7211 */ /* 0x000fe400078e48ff */
[----:B-1-3--:R-:W1:Y:S01]  /*0200*/  LDC.64 R10, c[0x0][0x388] ;  /* 0x0000e200ff0a7b82 */ /* 0x00ae620000000a00 */
[----:B0-----:R-:W-:-:S06]  /*0210*/  IMAD.WIDE.U32 R12, R5, 0x8, R12 ;  /* 0x00000008050c7825 */ /* 0x001fcc00078e000c */
[----:B--2---:R-:W2:Y:S01]  /*0220*/  LDG.E.64 R12, desc[UR8][R12.64] ;  /* 0x000000080c0c7981 */ /* 0x004ea2000c1e1b00 */
[----:B-1----:R-:W-:-:S06]  /*0230*/  IMAD.WIDE.U32 R10, R15, 0x8, R10 ;  /* 0x000000080f0a7825 */ /* 0x002fcc00078e000a */
[----:B------:R-:W3:Y:S01]  /*0240*/  LDG.E.64 R10, desc[UR8][R10.64] ;  /* 0x000000080a0a7981 */ /* 0x000ee2000c1e1b00 */
[C---:B------:R-:W-:Y:S01]  /*0250*/  ISETP.GE.U32.AND P1, PT, R3.reuse, 0x8, PT ;  /* 0x000000080300780c */ /* 0x040fe20003f26070 */
[----:B------:R-:W-:Y:S02]  /*0260*/  IMAD.IADD R4, R3, 0x1, R4 ;  /* 0x0000000103047824 */ /* 0x000fe400078e0204 */
[----:B------:R-:W-:-:S03]  /*0270*/  IMAD.MOV.U32 R5, RZ, RZ, RZ ;  /* 0x000000ffff057224 */ /* 0x000fc600078e00ff */
[----:B------:R-:W-:Y:S01]  /*0280*/  ISETP.GE.U32.AND P0, PT, R4, 0x200, PT ;  /* 0x000002000400780c */ /* 0x000fe20003f06070 */
[----:B--2---:R0:W-:Y:S04]  /*0290*/  STS.64 [R22], R12 ;  /* 0x0000000c16007388 */ /* 0x0041e80000000a00 */
[----:B---3--:R0:W-:Y:S01]  /*02a0*/  STS.64 [R23], R10 ;  /* 0x0000000a17007388 */ /* 0x0081e20000000a00 */
[----:B------:R-:W-:Y:S06]  /*02b0*/  BAR.SYNC.DEFER_BLOCKING 0x0 ;  /* 0x0000000000007b1d */ /* 0x000fec0000010000 */
[----:B----4-:R-:W-:Y:S05]  /*02c0*/  @!P1 BRA `(.L_x_0) ;  /* 0x0000000000e49947 */ /* 0x010fea0003800000 */
[----:B------:R-:W-:Y:S01]  /*02d0*/  LOP3.LUT R5, R3, 0xfffffff8, RZ, 0xc0, !PT ;  /* 0xfffffff803057812 */ /* 0x000fe200078ec0ff */
[----:B------:R-:W-:Y:S01]  /*02e0*/  IMAD.MOV.U32 R28, RZ, RZ, R21 ;  /* 0x000000ffff1c7224 */ /* 0x000fe200078e0015 */
[----:B------:R-:W-:-:S03]  /*02f0*/  MOV R25, R24 ;  /* 0x0000001800197202 */ /* 0x000fc60000000f00 */
[----:B------:R-:W-:-:S07]  /*0300*/  IMAD.MOV R5, RZ, RZ, -R5 ;  /* 0x000000ffff057224 */ /* 0x000fce00078e0a05 */
.L_x_1:
[----:B0-----:R-:W-:Y:S01]  /*0310*/  LDS.64 R12, [R25+-0x20] ;  /* 0xffffe000190c7984 */ /* 0x001fe20000000a00 */
[----:B--2---:R-:W0:Y:S01]  /*0320*/  I2F.F64 R16, R26 ;  /* 0x0000001a00107312 */ /* 0x004e220000201c00 */
[----:B------:R-:W-:Y:S01]  /*0330*/  LEA R18, R3, R28, 0x3 ;  /* 0x0000001c03127211 */ /* 0x000fe200078e18ff */
[----:B------:R-:W-:Y:S01]  /*0340*/  VIADD R5, R5, 0x8 ;  /* 0x0000000805057836 */ /* 0x000fe20000000000 */
[----:B-1----:R1:W0:Y:S03]  /*0350*/  LDS.64 R10, [R28] ;  /* 0x000000001c0a7984 */ /* 0x0022260000000a00 */
[----:B------:R-:W-:Y:S01]  /*0360*/  IMAD R29, R3, 0x8, R18 ;  /* 0x00000008031d7824 */ /* 0x000fe200078e0212 */
[----:B------:R-:W-:-:S03]  /*0370*/  ISETP.NE.AND P1, PT, R5, RZ, PT ;  /* 0x000000ff0500720c */ /* 0x000fc60003f25270 */
[C---:B------:R-:W-:Y:S02]  /*0380*/  IMAD R19, R3.reuse, 0x8, R29 ;  /* 0x0000000803137824 */ /* 0x040fe400078e021d */
[C---:B-1----:R-:W-:Y:S01]  /*0390*/  IMAD R28, R3.reuse, 0x40, R28 ;  /* 0x00000040031c7824 */ /* 0x042fe200078e021c */
[----:B0-----:R-:W-:Y:S01]  /*03a0*/  DFMA R16, R12, R10, R16 ;  /* 0x0000000a0c10722b */ /* 0x001fe20000000010 */
[----:B------:R-:W-:Y:S04]  /*03b0*/  LDS.64 R12, [R25+-0x18] ;  /* 0xffffe800190c7984 */ /* 0x000fe80000000a00 */
[----:B------:R0:W1:Y:S05]  /*03c0*/  LDS.64 R10, [R18] ;  /* 0x00000000120a7984 */ /* 0x00006a0000000a00 */
[----:B------:R-:W2:Y:S01]  /*03d0*/  F2I.F64.TRUNC R16, R16 ;  /* 0x0000001000107311 */ /* 0x000ea2000030d100 */
[----:B0-----:R-:W-:-:S07]  /*03e0*/  LEA R18, R3, R19, 0x3 ;  /* 0x0000001303127211 */ /* 0x001fce00078e18ff */
[----:B--2---:R-:W1:Y:S02]  /*03f0*/  I2F.F64 R14, R16 ;  /* 0x00000010000e7312 */ /* 0x004e640000201c00 */
[----:B-1----:R-:W-:Y:S01]  /*0400*/  DFMA R14, R12, R10, R14 ;  /* 0x0000000a0c0e722b */ /* 0x002fe2000000000e */
[----:B------:R-:W-:Y:S04]  /*0410*/  LDS.64 R12, [R25+-0x10] ;  /* 0xfffff000190c7984 */ /* 0x000fe80000000a00 */
[----:B------:R-:W0:Y:S05]  /*0420*/  LDS.64 R10, [R29] ;  /* 0x000000001d0a7984 */ /* 0x000e2a0000000a00 */
[----:B------:R-:W1:Y:S08]  /*0430*/  F2I.F64.TRUNC R14, R14 ;  /* 0x0000000e000e7311 */ /* 0x000e70000030d100 */
[----:B-1----:R-:W0:Y:S02]  /*0440*/  I2F.F64 R26, R14 ;  /* 0x0000000e001a7312 */ /* 0x002e240000201c00 */
[----:B0-----:R-:W-:Y:S01]  /*0450*/  DFMA R26, R12, R10, R26 ;  /* 0x0000000a0c1a722b */ /* 0x001fe2000000001a */
[----:B------:R-:W-:Y:S04]  /*0460*/  LDS.64 R12, [R25+-0x8] ;  /* 0xfffff800190c7984 */ /* 0x000fe80000000a00 */
[----:B------:R-:W0:Y:S05]  /*0470*/  LDS.64 R10, [R19] ;  /* 0x00000000130a7984 */ /* 0x000e2a0000000a00 */
[----:B------:R-:W1:Y:S08]  /*0480*/  F2I.F64.TRUNC R26, R26 ;  /* 0x0000001a001a7311 */ /* 0x000e70000030d100 */
[----:B-1----:R-:W0:Y:S02]  /*0490*/  I2F.F64 R16, R26 ;  /* 0x0000001a00107312 */ /* 0x002e240000201c00 */
[----:B0-----:R-:W-:Y:S01]  /*04a0*/  DFMA R16, R12, R10, R16 ;  /* 0x0000000a0c10722b */ /* 0x001fe20000000010 */
[----:B------:R-:W-:Y:S04]  /*04b0*/  LDS.64 R12, [R25] ;  /* 0x00000000190c7984 */ /* 0x000fe80000000a00 */
[----:B------:R-:W0:Y:S01]  /*04c0*/  LDS.64 R10, [R18] ;  /* 0x00000000120a7984 */ /* 0x000e220000000a00 */
[----:B------:R1:W2:Y:S02]  /*04d0*/  F2I.F64.TRUNC R14, R16 ;  /* 0x00000010000e7311 */ /* 0x0002a4000030d100 */
[----:B-1----:R-:W-:-:S02]  /*04e0*/  IMAD R16, R3, 0x8, R18 ;  /* 0x0000000803107824 */ /* 0x002fc400078e0212 */
[----:B------:R-:W-:Y:S02]  /*04f0*/  LDS.64 R18, [R25+0x10] ;  /* 0x0000100019127984 */ /* 0x000fe40000000a00 */
[C---:B------:R-:W-:Y:S02]  /*0500*/  IMAD R29, R3.reuse, 0x8, R16 ;  /* 0x00000008031d7824 */ /* 0x040fe400078e0210 */
[----:B--2---:R-:W0:Y:S02]  /*0510*/  I2F.F64 R14, R14 ;  /* 0x0000000e000e7312 */ /* 0x004e240000201c00 */
[----:B0-----:R-:W-:Y:S01]  /*0520*/  DFMA R14, R12, R10, R14 ;  /* 0x0000000a0c0e722b */ /* 0x001fe2000000000e */
[----:B------:R-:W-:Y:S04]  /*0530*/  LDS.64 R12, [R25+0x8] ;  /* 0x00000800190c7984 */ /* 0x000fe80000000a00 */
[----:B------:R-:W0:Y:S05]  /*0540*/  LDS.64 R10, [R16] ;  /* 0x00000000100a7984 */ /* 0x000e2a0000000a00 */
[----:B------:R-:W1:Y:S01]  /*0550*/  F2I.F64.TRUNC R15, R14 ;  /* 0x0000000e000f7311 */ /* 0x000e62000030d100 */
[----:B------:R-:W2:Y:S07]  /*0560*/  LDS.64 R16, [R29] ;  /* 0x000000001d107984 */ /* 0x000eae0000000a00 */
[----:B-1----:R-:W0:Y:S02]  /*0570*/  I2F.F64 R26, R15 ;  /* 0x0000000f001a7312 */ /* 0x002e240000201c00 */
[----:B0-----:R-:W-:Y:S01]  /*0580*/  DFMA R26, R12, R10, R26 ;  /* 0x0000000a0c1a722b */ /* 0x001fe2000000001a */
[----:B------:R-:W-:Y:S01]  /*0590*/  LEA R10, R3, R29, 0x3 ;  /* 0x0000001d030a7211 */ /* 0x000fe200078e18ff */
[----:B------:R0:W-:Y:S05]  /*05a0*/  LDS.64 R12, [R25+0x18] ;  /* 0x00001800190c7984 */ /* 0x0001ea0000000a00 */
[----:B------:R-:W1:Y:S03]  /*05b0*/  LDS.64 R10, [R10] ;  /* 0x000000000a0a7984 */ /* 0x000e660000000a00 */
[----:B------:R-:W3:Y:S01]  /*05c0*/  F2I.F64.TRUNC R27, R26 ;  /* 0x0000001a001b7311 */ /* 0x000ee2000030d100 */
[----:B0-----:R-:W-:-:S07]  /*05d0*/  IADD3 R25, PT, PT, R25, 0x40, RZ ;  /* 0x0000004019197810 */ /* 0x001fce0007ffe0ff */
[----:B---3--:R-:W2:Y:S02]  /*05e0*/  I2F.F64 R14, R27 ;  /* 0x0000001b000e7312 */ /* 0x008ea40000201c00 */
[----:B--2---:R-:W-:-:S06]  /*05f0*/  DFMA R16, R18, R16, R14 ;  /* 0x000000101210722b */ /* 0x004fcc000000000e */
[----:B------:R-:W0:Y:S08]  /*0600*/  F2I.F64.TRUNC R14, R16 ;  /* 0x00000010000e7311 */ /* 0x000e30000030d100 */
[----:B0-----:R-:W1:Y:S02]  /*0610*/  I2F.F64 R14, R14 ;  /* 0x0000000e000e7312 */ /* 0x001e640000201c00 */
[----:B-1----:R-:W-:-:S06]  /*0620*/  DFMA R10, R12, R10, R14 ;  /* 0x0000000a0c0a722b */ /* 0x002fcc000000000e */
[----:B------:R1:W2:Y:S01]  /*0630*/  F2I.F64.TRUNC R26, R10 ;  /* 0x0000000a001a7311 */ /* 0x0002a2000030d100 */
[----:B------:R-:W-:Y:S05]  /*0640*/  @P1 BRA `(.L_x_1) ;  /* 0xfffffffc00301947 */ /* 0x000fea000383ffff */
[----:B------:R-:W-:-:S07]  /*0650*/  IMAD.MOV.U32 R5, RZ, RZ, R20 ;  /* 0x000000ffff057224 */ /* 0x000fce00078e0014 */
.L_x_0:
[----:B------:R-:W-:-:S13]  /*0660*/  ISETP.NE.AND P1, PT, R9, RZ, PT ;  /* 0x000000ff0900720c */ /* 0x000fda0003f25270 */
[----:B------:R-:W-:Y:S05]  /*0670*/  @!P1 BRA `(.L_x_2) ;  /* 0x0000000400389947 */ /* 0x000fea0003800000 */
[----:B01----:R-:W-:-:S05]  /*0680*/  VIADD R10, R9, 0xffffffff ;  /* 0xffffffff090a7836 */ /* 0x003fca0000000000 */
[----:B------:R-:W-:-:S13]  /*0690*/  ISETP.GE.U32.AND P1, PT, R10, 0x3, PT ;  /* 0x000000030a00780c */ /* 0x000fda0003f26070 */
[----:B------:R-:W-:Y:S05]  /*06a0*/  @!P1 BRA `(.L_x_3) ;  /* 0x0000000000849947 */ /* 0x000fea0003800000 */
[----:B------:R-:W0:Y:S01]  /*06b0*/  S2UR UR5, SR_CgaCtaId ;  /* 0x00000000000579c3 */ /* 0x000e220000008800 */
[----:B------:R-:W-:Y:S01]  /*06c0*/  UMOV UR4, 0x400 ;  /* 0x0000040000047882 */ /* 0x000fe20000000000 */
[C---:B------:R-:W-:Y:S01]  /*06d0*/  IMAD R10, R5.reuse, R3, R2 ;  /* 0x00000003050a7224 */ /* 0x040fe200078e0202 */
[----:B------:R-:W-:Y:S01]  /*06e0*/  UIADD3 UR6, UPT, UPT, UR4, 0x1000, URZ ;  /* 0x0000100004067890 */ /* 0x000fe2000fffe0ff */
[----:B------:R-:W-:Y:S01]  /*06f0*/  IADD3 R25, PT, PT, R6, R5, RZ ;  /* 0x0000000506197210 */ /* 0x000fe20007ffe0ff */
[----:B--2---:R-:W1:Y:S01]  /*0700*/  I2F.F64 R16, R26 ;  /* 0x0000001a00107312 */ /* 0x004e620000201c00 */
[----:B------:R-:W-:Y:S01]  /*0710*/  VIADD R5, R5, 0x4 ;  /* 0x0000000405057836 */ /* 0x000fe20000000000 */
[----:B0-----:R-:W-:Y:S02]  /*0720*/  ULEA UR4, UR5, UR4, 0x18 ;  /* 0x0000000405047291 */ /* 0x001fe4000f8ec0ff */
[----:B------:R-:W-:-:S04]  /*0730*/  ULEA UR6, UR5, UR6, 0x18 ;  /* 0x0000000605067291 */ /* 0x000fc8000f8ec0ff */
[----:B------:R-:W-:Y:S02]  /*0740*/  LEA R25, R25, UR4, 0x3 ;  /* 0x0000000419197c11 */ /* 0x000fe4000f8e18ff */
[----:B------:R-:W-:-:S03]  /*0750*/  LEA R29, R10, UR6, 0x3 ;  /* 0x000000060a1d7c11 */ /* 0x000fc6000f8e18ff */
[----:B------:R-:W-:Y:S02]  /*0760*/  LDS.64 R18, [R25] ;  /* 0x0000000019127984 */ /* 0x000fe40000000a00 */
[C---:B------:R-:W-:Y:S02]  /*0770*/  IMAD R27, R3.reuse, 0x8, R29 ;  /* 0x00000008031b7824 */ /* 0x040fe400078e021d */
[----:B------:R0:W1:Y:S02]  /*0780*/  LDS.64 R14, [R29] ;  /* 0x000000001d0e7984 */ /* 0x0000640000000a00 */
[C---:B------:R-:W-:Y:S02]  /*0790*/  IMAD R28, R3.reuse, 0x8, R27 ;  /* 0x00000008031c7824 */ /* 0x040fe400078e021b */
[----:B------:R-:W-:Y:S04]  /*07a0*/  LDS.64 R10, [R25+0x8] ;  /* 0x00000800190a7984 */ /* 0x000fe80000000a00 */
[----:B------:R-:W2:Y:S01]  /*07b0*/  LDS.64 R12, [R27] ;  /* 0x000000001b0c7984 */ /* 0x000ea20000000a00 */
[----:B0-----:R-:W-:Y:S01]  /*07c0*/  LEA R29, R3, R28, 0x3 ;  /* 0x0000001c031d7211 */ /* 0x001fe200078e18ff */
[----:B-1----:R-:W-:-:S02]  /*07d0*/  DFMA R16, R18, R14, R16 ;  /* 0x0000000e1210722b */ /* 0x002fc40000000010 */
[----:B------:R-:W-:Y:S04]  /*07e0*/  LDS.64 R18, [R28] ;  /* 0x000000001c127984 */ /* 0x000fe80000000a00 */
[----:B------:R0:W1:Y:S04]  /*07f0*/  F2I.F64.TRUNC R14, R16 ;  /* 0x00000010000e7311 */ /* 0x000068000030d100 */
[----:B0-----:R-:W0:Y:S04]  /*0800*/  LDS.64 R16, [R25+0x10] ;  /* 0x0000100019107984 */ /* 0x001e280000000a00 */
[----:B-1----:R-:W2:Y:S02]  /*0810*/  I2F.F64 R14, R14 ;  /* 0x0000000e000e7312 */ /* 0x002ea40000201c00 */
[----:B--2---:R-:W-:Y:S01]  /*0820*/  DFMA R10, R10, R12, R14 ;  /* 0x0000000c0a0a722b */ /* 0x004fe2000000000e */
[----:B------:R-:W-:Y:S04]  /*0830*/  LDS.64 R14, [R25+0x18] ;  /* 0x00001800190e7984 */ /* 0x000fe80000000a00 */
[----:B------:R-:W1:Y:S05]  /*0840*/  LDS.64 R12, [R29] ;  /* 0x000000001d0c7984 */ /* 0x000e6a0000000a00 */
[----:B------:R-:W2:Y:S08]  /*0850*/  F2I.F64.TRUNC R10, R10 ;  /* 0x0000000a000a7311 */ /* 0x000eb0000030d100 */
[----:B--2---:R-:W0:Y:S02]  /*0860*/  I2F.F64 R10, R10 ;  /* 0x0000000a000a7312 */ /* 0x004e240000201c00 */
[----:B0-----:R-:W-:-:S06]  /*0870*/  DFMA R18, R16, R18, R10 ;  /* 0x000000121012722b */ /* 0x001fcc000000000a */
[----:B------:R-:W0:Y:S08]  /*0880*/  F2I.F64.TRUNC R16, R18 ;  /* 0x0000001200107311 */ /* 0x000e30000030d100 */
[----:B0-----:R-:W1:Y:S02]  /*0890*/  I2F.F64 R16, R16 ;  /* 0x0000001000107312 */ /* 0x001e640000201c00 */
[----:B-1----:R-:W-:-:S06]  /*08a0*/  DFMA R12, R14, R12, R16 ;  /* 0x0000000c0e0c722b */ /* 0x002fcc0000000010 */
[----:B------:R0:W1:Y:S05]  /*08b0*/  F2I.F64.TRUNC R26, R12 ;  /* 0x0000000c001a7311 */ /* 0x00006a000030d100 */
.L_x_3:
[----:B------:R-:W-:-:S13]  /*08c0*/  LOP3.LUT P1, R10, R3, 0x3, RZ, 0xc0, !PT ;  /* 0x00000003030a7812 */ /* 0x000fda000782c0ff */
[----:B------:R-:W-:Y:S05]  /*08d0*/  @!P1 BRA `(.L_x_2) ;  /* 0x0000000000a09947 */ /* 0x000fea0003800000 */
[----:B------:R-:W-:Y:S02]  /*08e0*/  ISETP.NE.AND P1, PT, R10, 0x1, PT ;  /* 0x000000010a00780c */ /* 0x000fe40003f25270 */
[----:B------:R-:W-:-:S04]  /*08f0*/  LOP3.LUT R11, R3, 0x1, RZ, 0xc0, !PT ;  /* 0x00000001030b7812 */ /* 0x000fc800078ec0ff */
[----:B------:R-:W-:-:S07]  /*0900*/  ISETP.NE.U32.AND P2, PT, R11, 0x1, PT ;  /* 0x000000010b00780c */ /* 0x000fce0003f45070 */
[----:B------:R-:W-:Y:S06]  /*0910*/  @!P1 BRA `(.L_x_4) ;  /* 0x0000000000549947 */ /* 0x000fec0003800000 */
[----:B------:R-:W3:Y:S01]  /*0920*/  S2UR UR5, SR_CgaCtaId ;  /* 0x00000000000579c3 */ /* 0x000ee20000008800 */
[----:B------:R-:W-:Y:S01]  /*0930*/  UMOV UR4, 0x400 ;  /* 0x0000040000047882 */ /* 0x000fe20000000000 */
[C---:B------:R-:W-:Y:S01]  /*0940*/  IMAD R11, R5.reuse, R3, R2 ;  /* 0x00000003050b7224 */ /* 0x040fe200078e0202 */
[----:B------:R-:W-:Y:S01]  /*0950*/  UIADD3 UR6, UPT, UPT, UR4, 0x1000, URZ ;  /* 0x0000100004067890 */ /* 0x000fe2000fffe0ff */
[----:B------:R-:W-:Y:S01]  /*0960*/  IADD3 R10, PT, PT, R6, R5, RZ ;  /* 0x00000005060a7210 */ /* 0x000fe20007ffe0ff */
[----:B-12---:R-:W1:Y:S01]  /*0970*/  I2F.F64 R26, R26 ;  /* 0x0000001a001a7312 */ /* 0x006e620000201c00 */
[----:B------:R-:W-:Y:S01]  /*0980*/  IADD3 R5, PT, PT, R5, 0x2, RZ ;  /* 0x0000000205057810 */ /* 0x000fe20007ffe0ff */
[----:B---3--:R-:W-:Y:S02]  /*0990*/  ULEA UR4, UR5, UR4, 0x18 ;  /* 0x0000000405047291 */ /* 0x008fe4000f8ec0ff */
[----:B------:R-:W-:-:S04]  /*09a0*/  ULEA UR6, UR5, UR6, 0x18 ;  /* 0x0000000605067291 */ /* 0x000fc8000f8ec0ff */
[----:B------:R-:W-:Y:S02]  /*09b0*/  LEA R18, R10, UR4, 0x3 ;  /* 0x000000040a127c11 */ /* 0x000fe4000f8e18ff */
[----:B------:R-:W-:-:S03]  /*09c0*/  LEA R28, R11, UR6, 0x3 ;  /* 0x000000060b1c7c11 */ /* 0x000fc6000f8e18ff */
[----:B0-----:R-:W-:Y:S02]  /*09d0*/  LDS.64 R12, [R18] ;  /* 0x00000000120c7984 */ /* 0x001fe40000000a00 */
[----:B------:R-:W-:Y:S02]  /*09e0*/  IMAD R14, R3, 0x8, R28 ;  /* 0x00000008030e7824 */ /* 0x000fe400078e021c */
[----:B------:R-:W1:Y:S04]  /*09f0*/  LDS.64 R10, [R28] ;  /* 0x000000001c0a7984 */ /* 0x000e680000000a00 */
[----:B------:R-:W-:Y:S04]  /*0a00*/  LDS.64 R16, [R18+0x8] ;  /* 0x0000080012107984 */ /* 0x000fe80000000a00 */
[----:B------:R-:W0:Y:S01]  /*0a10*/  LDS.64 R14, [R14] ;  /* 0x000000000e0e7984 */ /* 0x000e220000000a00 */
[----:B-1----:R-:W-:-:S10]  /*0a20*/  DFMA R12, R12, R10, R26 ;  /* 0x0000000a0c0c722b */ /* 0x002fd4000000001a */
[----:B------:R-:W1:Y:S08]  /*0a30*/  F2I.F64.TRUNC R12, R12 ;  /* 0x0000000c000c7311 */ /* 0x000e70000030d100 */
[----:B-1----:R-:W0:Y:S02]  /*0a40*/  I2F.F64 R10, R12 ;  /* 0x0000000c000a7312 */ /* 0x002e240000201c00 */
[----:B0-----:R-:W-:-:S06]  /*0a50*/  DFMA R10, R16, R14, R10 ;  /* 0x0000000e100a722b */ /* 0x001fcc000000000a */
[----:B------:R3:W4:Y:S05]  /*0a60*/  F2I.F64.TRUNC R26, R10 ;  /* 0x0000000a001a7311 */ /* 0x00072a000030d100 */
.L_x_4:
[----:B------:R-:W-:Y:S05]  /*0a70*/  @P2 BRA `(.L_x_2) ;  /* 0x0000000000382947 */ /* 0x000fea0003800000 */
[----:B------:R-:W5:Y:S01]  /*0a80*/  S2UR UR5, SR_CgaCtaId ;  /* 0x00000000000579c3 */ /* 0x000f620000008800 */
[----:B------:R-:W-:Y:S01]  /*0a90*/  UMOV UR4, 0x400 ;  /* 0x0000040000047882 */ /* 0x000fe20000000000 */
[----:B---3--:R-:W-:Y:S01]  /*0aa0*/  IMAD.IADD R10, R6, 0x1, R5 ;  /* 0x00000001060a7824 */ /* 0x008fe200078e0205 */
[----:B------:R-:W-:Y:S01]  /*0ab0*/  UIADD3 UR6, UPT, UPT, UR4, 0x1000, URZ ;  /* 0x0000100004067890 */ /* 0x000fe2000fffe0ff */
[----:B------:R-:W-:Y:S01]  /*0ac0*/  IMAD R5, R3, R5, R2 ;  /* 0x0000000503057224 */ /* 0x000fe200078e0202 */
[----:B-12-4-:R-:W1:Y:S01]  /*0ad0*/  I2F.F64 R26, R26 ;  /* 0x0000001a001a7312 */ /* 0x016e620000201c00 */
[----:B-----5:R-:W-:Y:S02]  /*0ae0*/  ULEA UR4, UR5, UR4, 0x18 ;  /* 0x0000000405047291 */ /* 0x020fe4000f8ec0ff */
[----:B------:R-:W-:-:S04]  /*0af0*/  ULEA UR6, UR5, UR6, 0x18 ;  /* 0x0000000605067291 */ /* 0x000fc8000f8ec0ff */
[----:B0-----:R-:W-:Y:S02]  /*0b00*/  LEA R12, R10, UR4, 0x3 ;  /* 0x000000040a0c7c11 */ /* 0x001fe4000f8e18ff */
[----:B------:R-:W-:-:S04]  /*0b10*/  LEA R5, R5, UR6, 0x3 ;  /* 0x0000000605057c11 */ /* 0x000fc8000f8e18ff */
[----:B------:R-:W-:Y:S04]  /*0b20*/  LDS.64 R12, [R12] ;  /* 0x000000000c0c7984 */ /* 0x000fe80000000a00 */
[----:B------:R-:W1:Y:S02]  /*0b30*/  LDS.64 R10, [R5] ;  /* 0x00000000050a7984 */ /* 0x000e640000000a00 */
[----:B-1----:R-:W-:-:S06]  /*0b40*/  DFMA R10, R12, R10, R26 ;  /* 0x0000000a0c0a722b */ /* 0x002fcc000000001a */
[----:B------:R0:W1:Y:S05]  /*0b50*/  F2I.F64.TRUNC R26, R10 ;  /* 0x0000000a001a7311 */ /* 0x00006a000030d100 */
.L_x_2:
[----:B------:R-:W-:Y:S06]  /*0b60*/  BAR.SYNC.DEFER_BLOCKING 0x0 ;  /* 0x0000000000007b1d */ /* 0x000fec0000010000 */
[----:B------:R-:W-:Y:S05]  /*0b70*/  @!P0 BRA `(.L_x_5) ;  /* 0xfffffff4008c8947 */ /* 0x000fea000383ffff */
[----:B------:R-:W5:Y:S01]  /*0b80*/  LDC.64 R2, c[0x0][0x390] ;  /* 0x0000e400ff027b82 */ /* 0x000f620000000a00 */
[----:B-12-4-:R-:W1:Y:S01]  /*0b90*/  I2F.F64 R26, R26 ;  /* 0x0000001a001a7312 */ /* 0x016e620000201c00 */
[----:B------:R-:W-:-:S05]  /*0ba0*/  IADD3 R7, PT, PT, R8, R7, RZ ;  /* 0x0000000708077210 */ /* 0x000fca0007ffe0ff */
[----:B-----5:R-:W-:-:S05]  /*0bb0*/  IMAD.WIDE R2, R7, 0x8, R2 ;  /* 0x0000000807027825 */ /* 0x020fca00078e0202 */
[----:B-1----:R-:W-:Y:S01]  /*0bc0*/  STG.E.64 desc[UR8][R2.64], R26 ;  /* 0x0000001a02007986 */ /* 0x002fe2000c101b08 */
[----:B------:R-:W-:Y:S05]  /*0bd0*/  EXIT ;  /* 0x000000000000794d */ /* 0x000fea0003800000 */
.L_x_6:
[----:B------:R-:W-:-:S00]  /*0be0*/  BRA `(.L_x_6) ;  /* 0xfffffffc00fc7947 */ /* 0x000fc0000383ffff */
[----:B------:R-:W-:-:S00]  /*0bf0*/  NOP ;  /* 0x0000000000007918 */ /* 0x000fc00000000000 */
        /* <DEDUP_REMOVED lines=8> */
.L_x_12:


//--------------------- .text._Z12naive_matmulPKdS0_Pdi --------------------------
	.section	.text._Z12naive_matmulPKdS0_Pdi,"ax",@progbits
	.align	128
        .global         _Z12naive_matmulPKdS0_Pdi
        .type           _Z12naive_matmulPKdS0_Pdi,@function
        .size           _Z12naive_matmulPKdS0_Pdi,(.L_x_13 - _Z12naive_matmulPKdS0_Pdi)
        .other          _Z12naive_matmulPKdS0_Pdi,@"STO_CUDA_ENTRY STV_DEFAULT"
_Z12naive_matmulPKdS0_Pdi:
.text._Z12naive_matmulPKdS0_Pdi:
[----:B------:R-:W-:Y:S01]  /*0000*/  LDC R1, c[0x0][0x37c] ;  /* 0x0000df00ff017b82 */ /* 0x000fe20000000800 */
[----:B------:R-:W0:Y:S07]  /*0010*/  S2R R0, SR_TID.Y ;  /* 0x0000000000007919 */ /* 0x000e2e0000002200 */
[----:B------:R-:W0:Y:S01]  /*0020*/  S2UR UR4, SR_CTAID.Y ;  /* 0x00000000000479c3 */ /* 0x000e220000002600 */
[----:B------:R-:W1:Y:S01]  /*0030*/  LDCU UR18, c[0x0][0x398] ;  /* 0x00007300ff1277ac */ /* 0x000e620008000800 */
[----:B------:R-:W2:Y:S01]  /*0040*/  S2R R7, SR_TID.X ;  /* 0x0000000000077919 */ /* 0x000ea20000002100 */
[----:B------:R-:W3:Y:S05]  /*0050*/  LDCU.64 UR16, c[0x0][0x358] ;  /* 0x00006b00ff1077ac */ /* 0x000eea0008000a00 */
[----:B------:R-:W0:Y:S08]  /*0060*/  LDC R5, c[0x0][0x364] ;  /* 0x0000d900ff057b82 */ /* 0x000e300000000800 */
[----:B------:R-:W2:Y:S01]  /*0070*/  S2UR UR5, SR_CTAID.X ;  /* 0x00000000000579c3 */ /* 0x000ea20000002500 */
[----:B-1----:R-:W-:-:S07]  /*0080*/  UISETP.GE.AND UP0, UPT, UR18, 0x1, UPT ;  /* 0x000000011200788c */ /* 0x002fce000bf06270 */
[----:B------:R-:W2:Y:S01]  /*0090*/  LDC R4, c[0x0][0x360] ;  /* 0x0000d800ff047b82 */ /* 0x000ea20000000800 */
[----:B------:R-:W-:-:S07]  /*00a0*/  PLOP3.LUT P0, PT, PT, PT, UP0, 0x80, 0x8 ;  /* 0x000000000008781c */ /* 0x000fce0003f0f008 */
[----:B------:R-:W1:Y:S01]  /*00b0*/  LDC.64 R2, c[0x0][0x390] ;  /* 0x0000e400ff027b82 */ /* 0x000e620000000a00 */
[----:B0-----:R-:W-:-:S04]  /*00c0*/  IMAD R5, R5, UR4, R0 ;  /* 0x0000000405057c24 */ /* 0x001fc8000f8e0200 */
[----:B------:R-:W-:Y:S02]  /*00d0*/  IMAD R5, R5, UR18, RZ ;  /* 0x0000001205057c24 */ /* 0x000fe4000f8e02ff */
[----:B--2---:R-:W-:-:S05]  /*00e0*/  IMAD R0, R4, UR5, R7 ;  /* 0x0000000504007c24 */ /* 0x004fca000f8e0207 */
[----:B------:R-:W-:-:S05]  /*00f0*/  IADD3 R7, PT, PT, R0, R5, RZ ;  /* 0x0000000500077210 */ /* 0x000fca0007ffe0ff */
[----:B-1----:R-:W-:-:S05]  /*0100*/  IMAD.WIDE R2, R7, 0x8, R2 ;  /* 0x0000000807027825 */ /* 0x002fca00078e0202 */
[----:B---3--:R0:W-:Y:S01]  /*0110*/  STG.E.64 desc[UR16][R2.64], RZ ;  /* 0x000000ff02007986 */ /* 0x0081e2000c101b10 */
[----:B------:R-:W-:Y:S05]  /*0120*/  @!P0 EXIT ;  /* 0x000000000000894d */ /* 0x000fea0003800000 */
[----:B------:R-:W-:Y:S01]  /*0130*/  UISETP.GE.U32.AND UP0, UPT, UR18, 0x8, UPT ;  /* 0x000000081200788c */ /* 0x000fe2000bf06070 */
[----:B------:R-:W-:Y:S01]  /*0140*/  CS2R R8, SRZ ;  /* 0x0000000000087805 */ /* 0x000fe2000001ff00 */
[----:B------:R-:W-:-:S07]  /*0150*/  UMOV UR4, URZ ;  /* 0x000000ff00047c82 */ /* 0x000fce0008000000 */
[----:B------:R-:W-:Y:S05]  /*0160*/  BRA.U !UP0, `(.L_x_7) ;  /* 0x0000000508207547 */ /* 0x000fea000b800000 */
[----:B------:R-:W1:Y:S01]  /*0170*/  LDCU.128 UR20, c[0x0][0x380] ;  /* 0x00007000ff1477ac */ /* 0x000e620008000c00 */
[----:B------:R-:W-:Y:S02]  /*0180*/  MOV R4, R0 ;  /* 0x0000000000047202 */ /* 0x000fe40000000f00 */
[----:B------:R-:W-:Y:S01]  /*0190*/  CS2R R8, SRZ ;  /* 0x0000000000087805 */ /* 0x000fe2000001ff00 */
[----:B------:R-:W-:-:S04]  /*01a0*/  ULOP3.LUT UR4, UR18, 0x7ffffff8, URZ, 0xc0, !UPT ;  /* 0x7ffffff812047892 */ /* 0x000fc8000f8ec0ff */
[----:B------:R-:W-:Y:S01]  /*01b0*/  UIADD3 UR5, UPT, UPT, -UR4, URZ, URZ ;  /* 0x000000ff04057290 */ /* 0x000fe2000fffe1ff */
[----:B-1----:R-:W-:Y:S01]  /*01c0*/  MOV R6, UR20 ;  /* 0x0000001400067c02 */ /* 0x002fe20008000f00 */
[----:B------:R-:W-:Y:S01]  /*01d0*/  IMAD.U32 R7, RZ, RZ, UR21 ;  /* 0x00000015ff077e24 */ /* 0x000fe2000f8e00ff */
[----:B------:R-:W-:Y:S02]  /*01e0*/  UIMAD.WIDE.U32 UR6, UR18, 0x18, UR22 ;  /* 0x00000018120678a5 */ /* 0x000fe4000f8e0016 */
[----:B------:R-:W-:Y:S01]  /*01f0*/  UIMAD.WIDE.U32 UR8, UR18, 0x20, UR22 ;  /* 0x00000020120878a5 */ /* 0x000fe2000f8e0016 */
[----:B------:R-:W-:Y:S01]  /*0200*/  IMAD.WIDE.U32 R6, R5, 0x8, R6 ;  /* 0x0000000805067825 */ /* 0x000fe200078e0006 */
[----:B------:R-:W-:Y:S02]  /*0210*/  UIMAD.WIDE.U32 UR10, UR18, 0x28, UR22 ;  /* 0x00000028120a78a5 */ /* 0x000fe4000f8e0016 */
[----:B------:R-:W-:Y:S01]  /*0220*/  UIMAD.WIDE.U32 UR12, UR18, 0x30, UR22 ;  /* 0x00000030120c78a5 */ /* 0x000fe2000f8e0016 */
[----:B------:R-:W-:Y:S01]  /*0230*/  IADD3 R16, P0, PT, R6, 0x20, RZ ;  /* 0x0000002006107810 */ /* 0x000fe20007f1e0ff */
[----:B------:R-:W-:-:S03]  /*0240*/  UIMAD.WIDE.U32 UR14, UR18, 0x38, UR22 ;  /* 0x00000038120e78a5 */ /* 0x000fc6000f8e0016 */
[----:B------:R-:W-:-:S09]  /*0250*/  IADD3.X R17, PT, PT, RZ, R7, RZ, P0, !PT ;  /* 0x00000007ff117210 */ /* 0x000fd200007fe4ff */
.L_x_8:
[----:B------:R-:W-:Y:S01]  /*0260*/  IMAD.MOV.U32 R11, RZ, RZ, 0x8 ;  /* 0x00000008ff0b7424 */ /* 0x000fe200078e00ff */
[----:B------:R-:W-:Y:S02]  /*0270*/  MOV R6, R16 ;  /* 0x0000001000067202 */ /* 0x000fe40000000f00 */
[----:B------:R-:W-:Y:S01]  /*0280*/  MOV R7, R17 ;  /* 0x0000001100077202 */ /* 0x000fe20000000f00 */
[----:B------:R-:W-:-:S04]  /*0290*/  IMAD.WIDE R10, R4, R11, UR22 ;  /* 0x00000016040a7e25 */ /* 0x000fc8000f8e020b */
[----:B------:R-:W2:Y:S04]  /*02a0*/  LDG.E.64 R12, desc[UR16][R6.64+-0x20] ;  /* 0xffffe010060c7981 */ /* 0x000ea8000c1e1b00 */
[----:B-1----:R-:W2:Y:S01]  /*02b0*/  LDG.E.64 R14, desc[UR16][R10.64] ;  /* 0x000000100a0e7981 */ /* 0x002ea2000c1e1b00 */
[----:B------:R-:W-:Y:S01]  /*02c0*/  IMAD.U32 R17, RZ, RZ, UR18 ;  /* 0x00000012ff117e24 */ /* 0x000fe2000f8e00ff */
[----:B--2---:R-:W-:-:S03]  /*02d0*/  DFMA R14, R12, R14, R8 ;  /* 0x0000000e0c0e722b */ /* 0x004fc60000000008 */
[----:B------:R-:W-:-:S04]  /*02e0*/  IMAD.WIDE.U32 R8, R17, 0x8, R10 ;  /* 0x0000000811087825 */ /* 0x000fc800078e000a */
[----:B------:R1:W-:Y:S04]  /*02f0*/  STG.E.64 desc[UR16][R2.64], R14 ;  /* 0x0000000e02007986 */ /* 0x0003e8000c101b10 */
[----:B------:R-:W2:Y:S04]  /*0300*/  LDG.E.64 R8, desc[UR16][R8.64] ;  /* 0x0000001008087981 */ /* 0x000ea8000c1e1b00 */
[----:B------:R-:W2:Y:S01]  /*0310*/  LDG.E.64 R12, desc[UR16][R6.64+-0x18] ;  /* 0xffffe810060c7981 */ /* 0x000ea2000c1e1b00 */
[----:B------:R-:W-:Y:S01]  /*0320*/  UIMAD.WIDE.U32 UR20, UR18, 0x10, UR22 ;  /* 0x00000010121478a5 */ /* 0x000fe2000f8e0016 */
[----:B------:R-:W-:Y:S01]  /*0330*/  MOV R19, 0x8 ;  /* 0x0000000800137802 */ /* 0x000fe20000000f00 */
[----:B--2---:R-:W-:-:S04]  /*0340*/  DFMA R16, R12, R8, R14 ;  /* 0x000000080c10722b */ /* 0x004fc8000000000e */
[----:B------:R-:W-:-:S03]  /*0350*/  IMAD.WIDE R12, R4, R19, UR20 ;  /* 0x00000014040c7e25 */ /* 0x000fc6000f8e0213 */
[----:B------:R2:W-:Y:S04]  /*0360*/  STG.E.64 desc[UR16][R2.64], R16 ;  /* 0x0000001002007986 */ /* 0x0005e8000c101b10 */
[----:B------:R-:W3:Y:S04]  /*0370*/  LDG.E.64 R12, desc[UR16][R12.64] ;  /* 0x000000100c0c7981 */ /* 0x000ee8000c1e1b00 */
[----:B------:R-:W3:Y:S01]  /*0380*/  LDG.E.64 R10, desc[UR16][R6.64+-0x10] ;  /* 0xfffff010060a7981 */ /* 0x000ee2000c1e1b00 */
[----:B------:R-:W-:-:S05]  /*0390*/  MOV R21, 0x8 ;  /* 0x0000000800157802 */ /* 0x000fca0000000f00 */
[----:B------:R-:W-:Y:S01]  /*03a0*/  IMAD.WIDE R20, R4, R21, UR6 ;  /* 0x0000000604147e25 */ /* 0x000fe2000f8e0215 */
[----:B---3--:R-:W-:-:S07]  /*03b0*/  DFMA R10, R10, R12, R16 ;  /* 0x0000000c0a0a722b */ /* 0x008fce0000000010 */
[----:B------:R3:W-:Y:S04]  /*03c0*/  STG.E.64 desc[UR16][R2.64], R10 ;  /* 0x0000000a02007986 */ /* 0x0007e8000c101b10 */
[----:B-1----:R-:W4:Y:S04]  /*03d0*/  LDG.E.64 R14, desc[UR16][R20.64] ;  /* 0x00000010140e7981 */ /* 0x002f28000c1e1b00 */
[----:B------:R-:W4:Y:S01]  /*03e0*/  LDG.E.64 R8, desc[UR16][R6.64+-0x8] ;  /* 0xfffff81006087981 */ /* 0x000f22000c1e1b00 */
[----:B------:R-:W-:Y:S01]  /*03f0*/  IMAD.WIDE R18, R4, R19, UR8 ;  /* 0x0000000804127e25 */ /* 0x000fe2000f8e0213 */
[----:B----4-:R-:W-:-:S07]  /*0400*/  DFMA R14, R8, R14, R10 ;  /* 0x0000000e080e722b */ /* 0x010fce000000000a */
[----:B------:R1:W-:Y:S04]  /*0410*/  STG.E.64 desc[UR16][R2.64], R14 ;  /* 0x0000000e02007986 */ /* 0x0003e8000c101b10 */
[----:B------:R-:W4:Y:S04]  /*0420*/  LDG.E.64 R12, desc[UR16][R18.64] ;  /* 0x00000010120c7981 */ /* 0x000f28000c1e1b00 */
[----:B------:R-:W4:Y:S01]  /*0430*/  LDG.E.64 R8, desc[UR16][R6.64] ;  /* 0x0000001006087981 */ /* 0x000f22000c1e1b00 */
[----:B--2---:R-:W-:Y:S01]  /*0440*/  IMAD.MOV.U32 R17, RZ, RZ, 0x8 ;  /* 0x00000008ff117424 */ /* 0x004fe200078e00ff */
[----:B----4-:R-:W-:-:S03]  /*0450*/  DFMA R12, R8, R12, R14 ;  /* 0x0000000c080c722b */ /* 0x010fc6000000000e */
[----:B------:R-:W-:-:S04]  /*0460*/  IMAD.WIDE R8, R4, R17, UR10 ;  /* 0x0000000a04087e25 */ /* 0x000fc8000f8e0211 */
[----:B------:R2:W-:Y:S04]  /*0470*/  STG.E.64 desc[UR16][R2.64], R12 ;  /* 0x0000000c02007986 */ /* 0x0005e8000c101b10 */
[----:B------:R-:W4:Y:S04]  /*0480*/  LDG.E.64 R8, desc[UR16][R8.64] ;  /* 0x0000001008087981 */ /* 0x000f28000c1e1b00 */
[----:B---3--:R-:W4:Y:S01]  /*0490*/  LDG.E.64 R10, desc[UR16][R6.64+0x8] ;  /* 0x00000810060a7981 */ /* 0x008f22000c1e1b00 */
[----:B------:R-:W-:Y:S01]  /*04a0*/  MOV R21, 0x8 ;  /* 0x0000000800157802 */ /* 0x000fe20000000f00 */
[----:B----4-:R-:W-:-:S04]  /*04b0*/  DFMA R16, R10, R8, R12 ;  /* 0x000000080a10722b */ /* 0x010fc8000000000c */
[----:B------:R-:W-:-:S03]  /*04c0*/  IMAD.WIDE R10, R4, R21, UR12 ;  /* 0x0000000c040a7e25 */ /* 0x000fc6000f8e0215 */
[----:B------:R3:W-:Y:S04]  /*04d0*/  STG.E.64 desc[UR16][R2.64], R16 ;  /* 0x0000001002007986 */ /* 0x0007e8000c101b10 */
[----:B------:R-:W4:Y:S04]  /*04e0*/  LDG.E.64 R10, desc[UR16][R10.64] ;  /* 0x000000100a0a7981 */ /* 0x000f28000c1e1b00 */
[----:B-1----:R-:W4:Y:S01]  /*04f0*/  LDG.E.64 R14, desc[UR16][R6.64+0x10] ;  /* 0x00001010060e7981 */ /* 0x002f22000c1e1b00 */
[----:B------:R-:W-:-:S05]  /*0500*/  MOV R19, 0x8 ;  /* 0x0000000800137802 */ /* 0x000fca0000000f00 */
[----:B--2---:R-:W-:Y:S01]  /*0510*/  IMAD.WIDE R12, R4, R19, UR14 ;  /* 0x0000000e040c7e25 */ /* 0x004fe2000f8e0213 */
[----:B----4-:R-:W-:-:S07]  /*0520*/  DFMA R14, R14, R10, R16 ;  /* 0x0000000a0e0e722b */ /* 0x010fce0000000010 */
[----:B------:R1:W-:Y:S04]  /*0530*/  STG.E.64 desc[UR16][R2.64], R14 ;  /* 0x0000000e02007986 */ /* 0x0003e8000c101b10 */
[----:B------:R-:W2:Y:S04]  /*0540*/  LDG.E.64 R12, desc[UR16][R12.64] ;  /* 0x000000100c0c7981 */ /* 0x000ea8000c1e1b00 */
[----:B------:R-:W2:Y:S01]  /*0550*/  LDG.E.64 R8, desc[UR16][R6.64+0x18] ;  /* 0x0000181006087981 */ /* 0x000ea2000c1e1b00 */
[----:B------:R-:W-:Y:S01]  /*0560*/  UIADD3 UR5, UPT, UPT, UR5, 0x8, URZ ;  /* 0x0000000805057890 */ /* 0x000fe2000fffe0ff */
[----:B------:R-:W-:Y:S01]  /*0570*/  IMAD.U32 R11, RZ, RZ, UR18 ;  /* 0x00000012ff0b7e24 */ /* 0x000fe2000f8e00ff */
[----:B---3--:R-:W-:-:S02]  /*0580*/  IADD3 R16, P0, PT, R6, 0x40, RZ ;  /* 0x0000004006107810 */ /* 0x008fc40007f1e0ff */
[----:B------:R-:W-:Y:S02]  /*0590*/  UISETP.NE.AND UP0, UPT, UR5, URZ, UPT ;  /* 0x000000ff0500728c */ /* 0x000fe4000bf05270 */
[----:B------:R-:W-:Y:S02]  /*05a0*/  LEA R4, R11, R4, 0x3 ;  /* 0x000000040b047211 */ /* 0x000fe400078e18ff */
[----:B------:R-:W-:Y:S01]  /*05b0*/  IADD3.X R17, PT, PT, RZ, R7, RZ, P0, !PT ;  /* 0x00000007ff117210 */ /* 0x000fe200007fe4ff */
[----:B--2---:R-:W-:-:S07]  /*05c0*/  DFMA R8, R8, R12, R14 ;  /* 0x0000000c0808722b */ /* 0x004fce000000000e */
[----:B------:R1:W-:Y:S01]  /*05d0*/  STG.E.64 desc[UR16][R2.64], R8 ;  /* 0x0000000802007986 */ /* 0x0003e2000c101b10 */
[----:B------:R-:W-:Y:S05]  /*05e0*/  BRA.U UP0, `(.L_x_8) ;  /* 0xfffffffd001c7547 */ /* 0x000fea000b83ffff */
.L_x_7:
[----:B------:R-:W-:-:S06]  /*05f0*/  ULOP3.LUT UR5, UR18, 0x7, URZ, 0xc0, !UPT ;  /* 0x0000000712057892 */ /* 0x000fcc000f8ec0ff */
[----:B------:R-:W-:-:S13]  /*0600*/  ISETP.NE.AND P0, PT, RZ, UR5, PT ;  /* 0x00000005ff007c0c */ /* 0x000fda000bf05270 */
[----:B------:R-:W-:Y:S05]  /*0610*/  @!P0 EXIT ;  /* 0x000000000000894d */ /* 0x000fea0003800000 */
[----:B------:R-:W-:Y:S02]  /*0620*/  UISETP.GE.U32.AND UP0, UPT, UR5, 0x4, UPT ;  /* 0x000000040500788c */ /* 0x000fe4000bf06070 */
[----:B------:R-:W-:-:S07]  /*0630*/  ULOP3.LUT UR5, UR18, 0x3, URZ, 0xc0, !UPT ;  /* 0x0000000312057892 */ /* 0x000fce000f8ec0ff */
[----:B------:R-:W-:Y:S05]  /*0640*/  BRA.U !UP0, `(.L_x_9) ;  /* 0x00000001088c7547 */ /* 0x000fea000b800000 */
[----:B------:R-:W2:Y:S01]  /*0650*/  LDC.64 R10, c[0x0][0x380] ;  /* 0x0000e000ff0a7b82 */ /* 0x000ea20000000a00 */
[----:B-1----:R-:W-:Y:S01]  /*0660*/  IMAD.U32 R15, RZ, RZ, UR4 ;  /* 0x00000004ff0f7e24 */ /* 0x002fe2000f8e00ff */
[----:B------:R-:W-:Y:S01]  /*0670*/  IADD3 R7, PT, PT, R5, UR4, RZ ;  /* 0x0000000405077c10 */ /* 0x000fe2000fffe0ff */
[----:B------:R-:W1:Y:S02]  /*0680*/  LDCU.64 UR6, c[0x0][0x380] ;  /* 0x00007000ff0677ac */ /* 0x000e640008000a00 */
[----:B------:R-:W-:-:S03]  /*0690*/  IMAD R15, R15, UR18, R0 ;  /* 0x000000120f0f7c24 */ /* 0x000fc6000f8e0200 */
[----:B------:R-:W3:Y:S01]  /*06a0*/  LDC.64 R12, c[0x0][0x388] ;  /* 0x0000e200ff0c7b82 */ /* 0x000ee20000000a00 */
[----:B--2---:R-:W-:-:S06]  /*06b0*/  IMAD.WIDE.U32 R10, R7, 0x8, R10 ;  /* 0x00000008070a7825 */ /* 0x004fcc00078e000a */
[----:B------:R-:W2:Y:S01]  /*06c0*/  LDG.E.64 R10, desc[UR16][R10.64] ;  /* 0x000000100a0a7981 */ /* 0x000ea2000c1e1b00 */
[----:B---3--:R-:W-:-:S05]  /*06d0*/  IMAD.WIDE R12, R15, 0x8, R12 ;  /* 0x000000080f0c7825 */ /* 0x008fca00078e020c */
[----:B------:R-:W2:Y:S01]  /*06e0*/  LDG.E.64 R14, desc[UR16][R12.64] ;  /* 0x000000100c0e7981 */ /* 0x000ea2000c1e1b00 */
[----:B------:R-:W-:Y:S02]  /*06f0*/  IADD3 R4, P0, PT, R5, UR4, RZ ;  /* 0x0000000405047c10 */ /* 0x000fe4000ff1e0ff */
[----:B------:R-:W-:Y:S02]  /*0700*/  MOV R17, UR18 ;  /* 0x0000001200117c02 */ /* 0x000fe40008000f00 */
[----:B------:R-:W-:Y:S02]  /*0710*/  IADD3.X R7, PT, PT, RZ, RZ, RZ, P0, !PT ;  /* 0x000000ffff077210 */ /* 0x000fe400007fe4ff */
[----:B-1----:R-:W-:Y:S01]  /*0720*/  LEA R6, P0, R4, UR6, 0x3 ;  /* 0x0000000604067c11 */ /* 0x002fe2000f8018ff */
[----:B------:R-:W-:-:S03]  /*0730*/  IMAD.WIDE.U32 R16, R17, 0x8, R12 ;  /* 0x0000000811107825 */ /* 0x000fc600078e000c */
[----:B------:R-:W-:Y:S01]  /*0740*/  LEA.HI.X R7, R4, UR7, R7, 0x3, P0 ;  /* 0x0000000704077c11 */ /* 0x000fe200080f1c07 */
[----:B--2---:R-:W-:-:S07]  /*0750*/  DFMA R14, R10, R14, R8 ;  /* 0x0000000e0a0e722b */ /* 0x004fce0000000008 */
[----:B------:R1:W-:Y:S04]  /*0760*/  STG.E.64 desc[UR16][R2.64], R14 ;  /* 0x0000000e02007986 */ /* 0x0003e8000c101b10 */
[----:B------:R-:W2:Y:S04]  /*0770*/  LDG.E.64 R10, desc[UR16][R16.64] ;  /* 0x00000010100a7981 */ /* 0x000ea8000c1e1b00 */
[----:B------:R-:W2:Y:S01]  /*0780*/  LDG.E.64 R8, desc[UR16][R6.64+0x8] ;  /* 0x0000081006087981 */ /* 0x000ea2000c1e1b00 */
[----:B------:R-:W-:-:S04]  /*0790*/  IMAD.U32 R13, RZ, RZ, UR18 ;  /* 0x00000012ff0d7e24 */ /* 0x000fc8000f8e00ff */
[----:B------:R-:W-:Y:S01]  /*07a0*/  IMAD.WIDE.U32 R12, R13, 0x8, R16 ;  /* 0x000000080d0c7825 */ /* 0x000fe200078e0010 */
[----:B--2---:R-:W-:-:S07]  /*07b0*/  DFMA R10, R8, R10, R14 ;  /* 0x0000000a080a722b */ /* 0x004fce000000000e */
[----:B------:R2:W-:Y:S04]  /*07c0*/  STG.E.64 desc[UR16][R2.64], R10 ;  /* 0x0000000a02007986 */ /* 0x0005e8000c101b10 */
[----:B------:R-:W3:Y:S04]  /*07d0*/  LDG.E.64 R8, desc[UR16][R6.64+0x10] ;  /* 0x0000101006087981 */ /* 0x000ee8000c1e1b00 */
[----:B------:R-:W3:Y:S01]  /*07e0*/  LDG.E.64 R18, desc[UR16][R12.64] ;  /* 0x000000100c127981 */ /* 0x000ee2000c1e1b00 */
[----:B------:R-:W-:-:S05]  /*07f0*/  MOV R21, UR18 ;  /* 0x0000001200157c02 */ /* 0x000fca0008000f00 */
[----:B-1----:R-:W-:Y:S01]  /*0800*/  IMAD.WIDE.U32 R14, R21, 0x8, R12 ;  /* 0x00000008150e7825 */ /* 0x002fe200078e000c */
[----:B---3--:R-:W-:-:S07]  /*0810*/  DFMA R18, R8, R18, R10 ;  /* 0x000000120812722b */ /* 0x008fce000000000a */
[----:B------:R2:W-:Y:S04]  /*0820*/  STG.E.64 desc[UR16][R2.64], R18 ;  /* 0x0000001202007986 */ /* 0x0005e8000c101b10 */
[----:B------:R-:W3:Y:S04]  /*0830*/  LDG.E.64 R8, desc[UR16][R6.64+0x18] ;  /* 0x0000181006087981 */ /* 0x000ee8000c1e1b00 */
[----:B------:R-:W3:Y:S01]  /*0840*/  LDG.E.64 R14, desc[UR16][R14.64] ;  /* 0x000000100e0e7981 */ /* 0x000ee2000c1e1b00 */
[----:B------:R-:W-:Y:S01]  /*0850*/  UIADD3 UR4, UPT, UPT, UR4, 0x4, URZ ;  /* 0x0000000404047890 */ /* 0x000fe2000fffe0ff */
[----:B---3--:R-:W-:-:S07]  /*0860*/  DFMA R8, R8, R14, R18 ;  /* 0x0000000e0808722b */ /* 0x008fce0000000012 */
[----:B------:R2:W-:Y:S04]  /*0870*/  STG.E.64 desc[UR16][R2.64], R8 ;  /* 0x0000000802007986 */ /* 0x0005e8000c101b10 */
.L_x_9:
[----:B------:R-:W-:-:S13]  /*0880*/  ISETP.NE.AND P0, PT, RZ, UR5, PT ;  /* 0x00000005ff007c0c */ /* 0x000fda000bf05270 */
[----:B------:R-:W-:Y:S05]  /*0890*/  @!P0 EXIT ;  /* 0x000000000000894d */ /* 0x000fea0003800000 */
[----:B------:R-:W-:-:S09]  /*08a0*/  UISETP.NE.AND UP0, UPT, UR5, 0x1, UPT ;  /* 0x000000010500788c */ /* 0x000fd2000bf05270 */
[----:B------:R-:W-:Y:S05]  /*08b0*/  BRA.U !UP0, `(.L_x_10) ;  /* 0x00000001085c7547 */ /* 0x000fea000b800000 */
[----:B------:R-:W3:Y:S01]  /*08c0*/  LDC.64 R6, c[0x0][0x380] ;  /* 0x0000e000ff067b82 */ /* 0x000ee20000000a00 */
[----:B-1----:R-:W-:Y:S01]  /*08d0*/  MOV R15, UR4 ;  /* 0x00000004000f7c02 */ /* 0x002fe20008000f00 */
[----:B------:R-:W1:Y:S01]  /*08e0*/  LDCU.64 UR6, c[0x0][0x380] ;  /* 0x00007000ff0677ac */ /* 0x000e620008000a00 */
[----:B------:R-:W-:-:S03]  /*08f0*/  IADD3 R13, PT, PT, R5, UR4, RZ ;  /* 0x00000004050d7c10 */ /* 0x000fc6000fffe0ff */
[----:B------:R-:W-:Y:S02]  /*0900*/  IMAD R15, R15, UR18, R0 ;  /* 0x000000120f0f7c24 */ /* 0x000fe4000f8e0200 */
[----:B--2---:R-:W2:Y:S01]  /*0910*/  LDC.64 R10, c[0x0][0x388] ;  /* 0x0000e200ff0a7b82 */ /* 0x004ea20000000a00 */
[----:B---3--:R-:W-:-:S05]  /*0920*/  IMAD.WIDE.U32 R12, R13, 0x8, R6 ;  /* 0x000000080d0c7825 */ /* 0x008fca00078e0006 */
[----:B------:R-:W3:Y:S01]  /*0930*/  LDG.E.64 R6, desc[UR16][R12.64] ;  /* 0x000000100c067981 */ /* 0x000ee2000c1e1b00 */
[----:B--2---:R-:W-:-:S05]  /*0940*/  IMAD.WIDE R14, R15, 0x8, R10 ;  /* 0x000000080f0e7825 */ /* 0x004fca00078e020a */
[----:B------:R-:W3:Y:S01]  /*0950*/  LDG.E.64 R10, desc[UR16][R14.64] ;  /* 0x000000100e0a7981 */ /* 0x000ee2000c1e1b00 */
[----:B------:R-:W-:Y:S02]  /*0960*/  IADD3 R4, P0, PT, R5, UR4, RZ ;  /* 0x0000000405047c10 */ /* 0x000fe4000ff1e0ff */
[----:B------:R-:W-:-:S03]  /*0970*/  MOV R19, UR18 ;  /* 0x0000001200137c02 */ /* 0x000fc60008000f00 */
[----:B------:R-:W-:Y:S01]  /*0980*/  IMAD.X R17, RZ, RZ, RZ, P0 ;  /* 0x000000ffff117224 */ /* 0x000fe200000e06ff */
[----:B-1----:R-:W-:-:S04]  /*0990*/  LEA R16, P0, R4, UR6, 0x3 ;  /* 0x0000000604107c11 */ /* 0x002fc8000f8018ff */
[----:B------:R-:W-:Y:S01]  /*09a0*/  LEA.HI.X R17, R4, UR7, R17, 0x3, P0 ;  /* 0x0000000704117c11 */ /* 0x000fe200080f1c11 */
[----:B---3--:R-:W-:Y:S01]  /*09b0*/  DFMA R6, R6, R10, R8 ;  /* 0x0000000a0606722b */ /* 0x008fe20000000008 */
[----:B------:R-:W-:-:S06]  /*09c0*/  IMAD.WIDE.U32 R10, R19, 0x8, R14 ;  /* 0x00000008130a7825 */ /* 0x000fcc00078e000e */
[----:B------:R3:W-:Y:S04]  /*09d0*/  STG.E.64 desc[UR16][R2.64], R6 ;  /* 0x0000000602007986 */ /* 0x0007e8000c101b10 */
[----:B------:R-:W2:Y:S04]  /*09e0*/  LDG.E.64 R8, desc[UR16][R16.64+0x8] ;  /* 0x0000081010087981 */ /* 0x000ea8000c1e1b00 */
[----:B------:R-:W2:Y:S01]  /*09f0*/  LDG.E.64 R10, desc[UR16][R10.64] ;  /* 0x000000100a0a7981 */ /* 0x000ea2000c1e1b00 */
[----:B------:R-:W-:Y:S01]  /*0a00*/  UIADD3 UR4, UPT, UPT, UR4, 0x2, URZ ;  /* 0x0000000204047890 */ /* 0x000fe2000fffe0ff */
[----:B--2---:R-:W-:-:S07]  /*0a10*/  DFMA R8, R8, R10, R6 ;  /* 0x0000000a0808722b */ /* 0x004fce0000000006 */
[----:B------:R3:W-:Y:S04]  /*0a20*/  STG.E.64 desc[UR16][R2.64], R8 ;  /* 0x0000000802007986 */ /* 0x0007e8000c101b10 */
.L_x_10:
[----:B------:R-:W-:-:S04]  /*0a30*/  ULOP3.LUT UR5, UR18, 0x1, URZ, 0xc0, !UPT ;  /* 0x0000000112057892 */ /* 0x000fc8000f8ec0ff */
[----:B------:R-:W-:-:S06]  /*0a40*/  UISETP.NE.U32.AND UP0, UPT, UR5, 0x1, UPT ;  /* 0x000000010500788c */ /* 0x000fcc000bf05070 */
[----:B------:R-:W-:-:S13]  /*0a50*/  PLOP3.LUT P0, PT, PT, PT, UP0, 0x80, 0x8 ;  /* 0x000000000008781c */ /* 0x000fda0003f0f008 */
[----:B------:R-:W-:Y:S05]  /*0a60*/  @P0 EXIT ;  /* 0x000000000000094d */ /* 0x000fea0003800000 */
[----:B---3--:R-:W3:Y:S01]  /*0a70*/  LDC.64 R6, c[0x0][0x380] ;  /* 0x0000e000ff067b82 */ /* 0x008ee20000000a00 */
[----:B------:R-:W-:Y:S02]  /*0a80*/  MOV R13, UR4 ;  /* 0x00000004000d7c02 */ /* 0x000fe40008000f00 */
[----:B------:R-:W-:-:S03]  /*0a90*/  IADD3 R5, PT, PT, R5, UR4, RZ ;  /* 0x0000000405057c10 */ /* 0x000fc6000fffe0ff */
[----:B------:R-:W-:Y:S02]  /*0aa0*/  IMAD R13, R13, UR18, R0 ;  /* 0x000000120d0d7c24 */ /* 0x000fe4000f8e0200 */
[----:B--2---:R-:W2:Y:S01]  /*0ab0*/  LDC.64 R10, c[0x0][0x388] ;  /* 0x0000e200ff0a7b82 */ /* 0x004ea20000000a00 */
[----:B---3--:R-:W-:-:S06]  /*0ac0*/  IMAD.WIDE.U32 R4, R5, 0x8, R6 ;  /* 0x0000000805047825 */ /* 0x008fcc00078e0006 */
[----:B------:R-:W1:Y:S01]  /*0ad0*/  LDG.E.64 R4, desc[UR16][R4.64] ;  /* 0x0000001004047981 */ /* 0x000e62000c1e1b00 */
[----:B--2---:R-:W-:-:S06]  /*0ae0*/  IMAD.WIDE R6, R13, 0x8, R10 ;  /* 0x000000080d067825 */ /* 0x004fcc00078e020a */
[----:B------:R-:W1:Y:S02]  /*0af0*/  LDG.E.64 R6, desc[UR16][R6.64] ;  /* 0x0000001006067981 */ /* 0x000e64000c1e1b00 */
[----:B-1----:R-:W-:-:S07]  /*0b00*/  DFMA R8, R4, R6, R8 ;  /* 0x000000060408722b */ /* 0x002fce0000000008 */
[----:B------:R-:W-:Y:S01]  /*0b10*/  STG.E.64 desc[UR16][R2.64], R8 ;  /* 0x0000000802007986 */ /* 0x000fe2000c101b10 */
[----:B------:R-:W-:Y:S05]  /*0b20*/  EXIT ;  /* 0x000000000000794d */ /* 0x000fea0003800000 */
.L_x_11:
        /* <DEDUP_REMOVED lines=13> */
.L_x_13:


//--------------------- .nv.shared._Z16cacheTile_matmulPKdS0_Pd --------------------------
	.section	.nv.shared._Z16cacheTile_matmulPKdS0_Pd,"aw",@nobits
	.sectionflags	@""
	.align	8
.nv.shared._Z16cacheTile_matmulPKdS0_Pd:
	.zero		9216


//--------------------- .nv.shared.reserved.0     --------------------------
	.section	.nv.shared.reserved.0,"aw",@nobits
	.weak		__nv_reservedSMEM_offset_0_alias
	.size		__nv_reservedSMEM_offset_0_alias, 0, 64
	.other		__nv_reservedSMEM_offset_0_alias,@"STO_CUDA_RESERVED_SHARED STV_DEFAULT"
__nv_reservedSMEM_offset_0_alias:
	.zero		0
	.zero		64


//--------------------- .nv.constant0._Z16cacheTile_matmulPKdS0_Pd --------------------------
	.section	.nv.constant0._Z16cacheTile_matmulPKdS0_Pd,"a",@progbits
	.sectionflags	@""
	.align	4
.nv.constant0._Z16cacheTile_matmulPKdS0_Pd:
	.zero		920


//--------------------- .nv.constant0._Z12naive_matmulPKdS0_Pdi --------------------------
	.section	.nv.constant0._Z12naive_matmulPKdS0_Pdi,"a",@progbits
	.sectionflags	@""
	.align	4
.nv.constant0._Z12naive_matmulPKdS0_Pdi:
	.zero		924


//--------------------- SYMBOLS --------------------------

	.type		.nv.reservedSmem.offset0,@object
	.size		.nv.reservedSmem.offset0,0x4
	.type		.nv.reservedSmem.cap,@object
	.size		.nv.reservedSmem.cap,0x4
